// auto-generated by cutlass_sweep.gemm — config: {"arch": "sm_100", "cluster_m": 1, "cluster_n": 1, "dtype": "fp16", "dtype_b": "fp16", "layout": "nt", "stages": 3, "tile_k": 64, "tile_m": 64, "tile_n": 256}
#include "cutlass/cutlass.h"
#include "cutlass/gemm/collective/collective_builder.hpp"
#include "cutlass/gemm/device/gemm_universal_adapter.h"
#include "cutlass/gemm/kernel/gemm_universal.hpp"
#include "cutlass/epilogue/collective/collective_builder.hpp"

using ElemA = cutlass::half_t;
using ElemB = cutlass::half_t;
using ElemCD = cutlass::half_t;
using Acc  = float;
using TileShape    = cute::Shape<cute::_64, cute::_256, cute::_64>;
using ClusterShape = cute::Shape<cute::_1, cute::_1, cute::_1>;

using CollectiveEpilogue = typename cutlass::epilogue::collective::CollectiveBuilder<
    cutlass::arch::Sm100, cutlass::arch::OpClassTensorOp,
    TileShape, ClusterShape,
    cutlass::epilogue::collective::EpilogueTileAuto,
    Acc, Acc,
    ElemCD, cutlass::layout::RowMajor, 128 / cutlass::sizeof_bits<ElemCD>::value,
    ElemCD, cutlass::layout::RowMajor, 128 / cutlass::sizeof_bits<ElemCD>::value,
    cutlass::epilogue::collective::EpilogueScheduleAuto
  >::CollectiveOp;

using CollectiveMainloop = typename cutlass::gemm::collective::CollectiveBuilder<
    cutlass::arch::Sm100, cutlass::arch::OpClassTensorOp,
    ElemA, cutlass::layout::RowMajor, 128 / cutlass::sizeof_bits<ElemA>::value,
    ElemB, cutlass::layout::ColumnMajor, 128 / cutlass::sizeof_bits<ElemB>::value,
    Acc,
    TileShape, ClusterShape,
    cutlass::gemm::collective::StageCount<3>,
    cutlass::gemm::collective::KernelScheduleAuto
  >::CollectiveOp;

using GemmKernel = cutlass::gemm::kernel::GemmUniversal<
    cute::Shape<int,int,int,int>,
    CollectiveMainloop,
    CollectiveEpilogue
>;
using Gemm = cutlass::gemm::device::GemmUniversalAdapter<GemmKernel>;

// Force the device kernel symbol into the cubin without needing a host main.
auto* _anchor = &cutlass::device_kernel<GemmKernel>;


// ===== COMPILED SASS (sm_100a) =====

	.target	sm_100a

	.elftype	@"ET_EXEC"


//--------------------- .note.nv.tkinfo           --------------------------
	.section	.note.nv.tkinfo,"",@"SHT_NOTE"
	.sectionflags	@"SHF_NOTE_NV_TKINFO"
	.tkinfo
        /*0018*/ 	.word	0x00000002
        /*0030*/ 	.string	""
        /*0030*/ 	.string	"ptxas"
        /*0030*/ 	.string	"Cuda compilation tools, release 13.0, V13.0.88"
        /*0030*/ 	.string	"Build cuda_13.0.r13.0/compiler.36424714_0"
        /*0030*/ 	.string	"-arch sm_100a -m 64 "



//--------------------- .note.nv.cuinfo           --------------------------
	.section	.note.nv.cuinfo,"",@"SHT_NOTE"
	.sectionflags	@"SHF_NOTE_NV_CUINFO"
        /*0018*/ 	.short	0x0002
        /*001a*/ 	.short	0x0064
        /*001c*/ 	.short	0x0082
	.zero		2


//--------------------- .nv.info                  --------------------------
	.section	.nv.info,"",@"SHT_CUDA_INFO"
	.align	4


	//----- nvinfo : EIATTR_REGCOUNT
	.align		4
        /*0000*/ 	.byte	0x04, 0x2f
        /*0002*/ 	.short	(.L_19 - .L_18)
	.align		4
.L_18:
        /*0004*/ 	.word	index@(_ZN7cutlass13device_kernelINS_4gemm6kernel13GemmUniversalIN4cute5tupleIJiiiiEEENS1_10collective13CollectiveMmaINS1_35MainloopSm100TmaUmmaWarpSpecializedILi3ELi2ELi4ENS5_IJNS4_1CILi1EEESB_SB_EEEEENS5_IJNSA_ILi64EEENSA_ILi256EEESE_EEENS_6half_tENS5_IJlSB_lEEESH_SI_NS4_8TiledMMAINS4_8MMA_AtomIJNS4_20SM100_MMA_F16BF16_SSISH_SH_fLi64ELi256ELNS4_4UMMA5MajorE0ELSN_0ELNSM_7ScaleInE0ELSO_0EEEEEENS4_6LayoutISC_NS5_IJNSA_ILi0EEESS_SS_EEEEENS5_IJNS4_10UnderscoreESV_SV_EEEEENS4_13SM90_TMA_LOADENS4_14ComposedLayoutINS4_7SwizzleILi3ELi4ELi3EEENS4_18smem_ptr_flag_bitsILi16EEENSR_INS5_IJNSA_ILi8EEESE_EEENS5_IJSE_SB_EEEEEEEvNS4_8identityESY_S18_vS19_EENS_8epilogue10collective18CollectiveEpilogueINS1B_23Sm100TmaWarpSpecializedILi4ELi2ELi32ELb1ELb0EEEJSG_NS5_IJNSR_ISE_SB_EES1G_EEESH_SI_SH_SI_NS1B_6fusion15FusionCallbacksIS1F_NS1I_17LinearCombinationISH_fSH_fLNS_15FloatRoundStyleE2EEESG_S1H_JEEENS4_5SM1004TMEM4LOAD26SM100_TMEM_LOAD_16dp256b8xESY_S18_NS4_17SM75_U32x4_LDSM_NENS4_14SM90_TMA_STOREES18_NS4_17SM90_U32x4_STSM_NENS4_39AutoVectorizingCopyWithAssumedAlignmentILi128EEEEEEvvEEEEvNT_6ParamsE)
        /*0008*/ 	.word	0x00000070


	//----- nvinfo : EIATTR_FRAME_SIZE
	.align		4
.L_19:
        /*000c*/ 	.byte	0x04, 0x11
        /*000e*/ 	.short	(.L_21 - .L_20)
	.align		4
.L_20:
        /*0010*/ 	.word	index@($__internal_2_$__cuda_sm10x_tcgen05_guardrail_trap_unallocated_columns_being_dealloced)
        /*0014*/ 	.word	0x00000000


	//----- nvinfo : EIATTR_FRAME_SIZE
	.align		4
.L_21:
        /*0018*/ 	.byte	0x04, 0x11
        /*001a*/ 	.short	(.L_23 - .L_22)
	.align		4
.L_22:
        /*001c*/ 	.word	index@($__internal_1_$__cuda_sm10x_tcgen05_guardrail_trap_phase_invalid_during_alloc)
        /*0020*/ 	.word	0x00000000


	//----- nvinfo : EIATTR_FRAME_SIZE
	.align		4
.L_23:
        /*0024*/ 	.byte	0x04, 0x11
        /*0026*/ 	.short	(.L_25 - .L_24)
	.align		4
.L_24:
        /*0028*/ 	.word	index@($__internal_0_$__cuda_sm10x_tcgen05_guardrail_trap_col_being_dealloced_not_returned_by_alloc)
        /*002c*/ 	.word	0x00000000


	//----- nvinfo : EIATTR_FRAME_SIZE
	.align		4
.L_25:
        /*0030*/ 	.byte	0x04, 0x11
        /*0032*/ 	.short	(.L_27 - .L_26)
	.align		4
.L_26:
        /*0034*/ 	.word	index@(_ZN7cutlass13device_kernelINS_4gemm6kernel13GemmUniversalIN4cute5tupleIJiiiiEEENS1_10collective13CollectiveMmaINS1_35MainloopSm100TmaUmmaWarpSpecializedILi3ELi2ELi4ENS5_IJNS4_1CILi1EEESB_SB_EEEEENS5_IJNSA_ILi64EEENSA_ILi256EEESE_EEENS_6half_tENS5_IJlSB_lEEESH_SI_NS4_8TiledMMAINS4_8MMA_AtomIJNS4_20SM100_MMA_F16BF16_SSISH_SH_fLi64ELi256ELNS4_4UMMA5MajorE0ELSN_0ELNSM_7ScaleInE0ELSO_0EEEEEENS4_6LayoutISC_NS5_IJNSA_ILi0EEESS_SS_EEEEENS5_IJNS4_10UnderscoreESV_SV_EEEEENS4_13SM90_TMA_LOADENS4_14ComposedLayoutINS4_7SwizzleILi3ELi4ELi3EEENS4_18smem_ptr_flag_bitsILi16EEENSR_INS5_IJNSA_ILi8EEESE_EEENS5_IJSE_SB_EEEEEEEvNS4_8identityESY_S18_vS19_EENS_8epilogue10collective18CollectiveEpilogueINS1B_23Sm100TmaWarpSpecializedILi4ELi2ELi32ELb1ELb0EEEJSG_NS5_IJNSR_ISE_SB_EES1G_EEESH_SI_SH_SI_NS1B_6fusion15FusionCallbacksIS1F_NS1I_17LinearCombinationISH_fSH_fLNS_15FloatRoundStyleE2EEESG_S1H_JEEENS4_5SM1004TMEM4LOAD26SM100_TMEM_LOAD_16dp256b8xESY_S18_NS4_17SM75_U32x4_LDSM_NENS4_14SM90_TMA_STOREES18_NS4_17SM90_U32x4_STSM_NENS4_39AutoVectorizingCopyWithAssumedAlignmentILi128EEEEEEvvEEEEvNT_6ParamsE)
        /*0038*/ 	.word	0x00000000


	//----- nvinfo : EIATTR_MIN_STACK_SIZE
	.align		4
.L_27:
        /*003c*/ 	.byte	0x04, 0x12
        /*003e*/ 	.short	(.L_29 - .L_28)
	.align		4
.L_28:
        /*0040*/ 	.word	index@(_ZN7cutlass13device_kernelINS_4gemm6kernel13GemmUniversalIN4cute5tupleIJiiiiEEENS1_10collective13CollectiveMmaINS1_35MainloopSm100TmaUmmaWarpSpecializedILi3ELi2ELi4ENS5_IJNS4_1CILi1EEESB_SB_EEEEENS5_IJNSA_ILi64EEENSA_ILi256EEESE_EEENS_6half_tENS5_IJlSB_lEEESH_SI_NS4_8TiledMMAINS4_8MMA_AtomIJNS4_20SM100_MMA_F16BF16_SSISH_SH_fLi64ELi256ELNS4_4UMMA5MajorE0ELSN_0ELNSM_7ScaleInE0ELSO_0EEEEEENS4_6LayoutISC_NS5_IJNSA_ILi0EEESS_SS_EEEEENS5_IJNS4_10UnderscoreESV_SV_EEEEENS4_13SM90_TMA_LOADENS4_14ComposedLayoutINS4_7SwizzleILi3ELi4ELi3EEENS4_18smem_ptr_flag_bitsILi16EEENSR_INS5_IJNSA_ILi8EEESE_EEENS5_IJSE_SB_EEEEEEEvNS4_8identityESY_S18_vS19_EENS_8epilogue10collective18CollectiveEpilogueINS1B_23Sm100TmaWarpSpecializedILi4ELi2ELi32ELb1ELb0EEEJSG_NS5_IJNSR_ISE_SB_EES1G_EEESH_SI_SH_SI_NS1B_6fusion15FusionCallbacksIS1F_NS1I_17LinearCombinationISH_fSH_fLNS_15FloatRoundStyleE2EEESG_S1H_JEEENS4_5SM1004TMEM4LOAD26SM100_TMEM_LOAD_16dp256b8xESY_S18_NS4_17SM75_U32x4_LDSM_NENS4_14SM90_TMA_STOREES18_NS4_17SM90_U32x4_STSM_NENS4_39AutoVectorizingCopyWithAssumedAlignmentILi128EEEEEEvvEEEEvNT_6ParamsE)
        /*0044*/ 	.word	0x00000000
.L_29:


//--------------------- .nv.compat                --------------------------
	.section	.nv.compat,"",@"SHT_CUDA_COMPAT_INFO"
	.align	4
        /*0000*/ 	.byte	0x02, 0x09, 0x01, 0x00, 0x02, 0x02, 0x02, 0x00, 0x02, 0x05, 0x05, 0x00, 0x03, 0x07, 0x01, 0x01
        /*0010*/ 	.byte	0x02, 0x03, 0x01, 0x00, 0x02, 0x06, 0x01, 0x00, 0x04, 0x0b, 0x08, 0x00, 0x09, 0x00, 0x00, 0x00
        /*0020*/ 	.byte	0x00, 0x00, 0x00, 0x00


//--------------------- .nv.info._ZN7cutlass13device_kernelINS_4gemm6kernel13GemmUniversalIN4cute5tupleIJiiiiEEENS1_10collective13CollectiveMmaINS1_35MainloopSm100TmaUmmaWarpSpecializedILi3ELi2ELi4ENS5_IJNS4_1CILi1EEESB_SB_EEEEENS5_IJNSA_ILi64EEENSA_ILi256EEESE_EEENS_6half_tENS5_IJlSB_lEEESH_SI_NS4_8TiledMMAINS4_8MMA_AtomIJNS4_20SM100_MMA_F16BF16_SSISH_SH_fLi64ELi256ELNS4_4UMMA5MajorE0ELSN_0ELNSM_7ScaleInE0ELSO_0EEEEEENS4_6LayoutISC_NS5_IJNSA_ILi0EEESS_SS_EEEEENS5_IJNS4_10UnderscoreESV_SV_EEEEENS4_13SM90_TMA_LOADENS4_14ComposedLayoutINS4_7SwizzleILi3ELi4ELi3EEENS4_18smem_ptr_flag_bitsILi16EEENSR_INS5_IJNSA_ILi8EEESE_EEENS5_IJSE_SB_EEEEEEEvNS4_8identityESY_S18_vS19_EENS_8epilogue10collective18CollectiveEpilogueINS1B_23Sm100TmaWarpSpecializedILi4ELi2ELi32ELb1ELb0EEEJSG_NS5_IJNSR_ISE_SB_EES1G_EEESH_SI_SH_SI_NS1B_6fusion15FusionCallbacksIS1F_NS1I_17LinearCombinationISH_fSH_fLNS_15FloatRoundStyleE2EEESG_S1H_JEEENS4_5SM1004TMEM4LOAD26SM100_TMEM_LOAD_16dp256b8xESY_S18_NS4_17SM75_U32x4_LDSM_NENS4_14SM90_TMA_STOREES18_NS4_17SM90_U32x4_STSM_NENS4_39AutoVectorizingCopyWithAssumedAlignmentILi128EEEEEEvvEEEEvNT_6ParamsE --------------------------
	.section	.nv.info._ZN7cutlass13device_kernelINS_4gemm6kernel13GemmUniversalIN4cute5tupleIJiiiiEEENS1_10collective13CollectiveMmaINS1_35MainloopSm100TmaUmmaWarpSpecializedILi3ELi2ELi4ENS5_IJNS4_1CILi1EEESB_SB_EEEEENS5_IJNSA_ILi64EEENSA_ILi256EEESE_EEENS_6half_tENS5_IJlSB_lEEESH_SI_NS4_8TiledMMAINS4_8MMA_AtomIJNS4_20SM100_MMA_F16BF16_SSISH_SH_fLi64ELi256ELNS4_4UMMA5MajorE0ELSN_0ELNSM_7ScaleInE0ELSO_0EEEEEENS4_6LayoutISC_NS5_IJNSA_ILi0EEESS_SS_EEEEENS5_IJNS4_10UnderscoreESV_SV_EEEEENS4_13SM90_TMA_LOADENS4_14ComposedLayoutINS4_7SwizzleILi3ELi4ELi3EEENS4_18smem_ptr_flag_bitsILi16EEENSR_INS5_IJNSA_ILi8EEESE_EEENS5_IJSE_SB_EEEEEEEvNS4_8identityESY_S18_vS19_EENS_8epilogue10collective18CollectiveEpilogueINS1B_23Sm100TmaWarpSpecializedILi4ELi2ELi32ELb1ELb0EEEJSG_NS5_IJNSR_ISE_SB_EES1G_EEESH_SI_SH_SI_NS1B_6fusion15FusionCallbacksIS1F_NS1I_17LinearCombinationISH_fSH_fLNS_15FloatRoundStyleE2EEESG_S1H_JEEENS4_5SM1004TMEM4LOAD26SM100_TMEM_LOAD_16dp256b8xESY_S18_NS4_17SM75_U32x4_LDSM_NENS4_14SM90_TMA_STOREES18_NS4_17SM90_U32x4_STSM_NENS4_39AutoVectorizingCopyWithAssumedAlignmentILi128EEEEEEvvEEEEvNT_6ParamsE,"",@"SHT_CUDA_INFO"
	.sectionflags	@""
	.align	4


	//----- nvinfo : EIATTR_CUDA_API_VERSION
	.align		4
        /*0000*/ 	.byte	0x04, 0x37
        /*0002*/ 	.short	(.L_31 - .L_30)
.L_30:
        /*0004*/ 	.word	0x00000082


	//----- nvinfo : EIATTR_KPARAM_INFO
	.align		4
.L_31:
        /*0008*/ 	.byte	0x04, 0x17
        /*000a*/ 	.short	(.L_33 - .L_32)
.L_32:
        /*000c*/ 	.word	0x00000000
        /*0010*/ 	.short	0x0000
        /*0012*/ 	.short	0x0000
        /*0014*/ 	.byte	0x00, 0xf0, 0x01, 0x20


	//----- nvinfo : EIATTR_AT_ENTRY_FRAGMENTS
	.align		4
.L_33:
        /*0018*/ 	.byte	0x04, 0x4f
        /*001a*/ 	.short	(.L_35 - .L_34)


	//   ....[0]....
.L_34:
        /*001c*/ 	.word	0x00000006


	//----- nvinfo : EIATTR_RESERVED_SMEM_USED
	.align		4
.L_35:
        /*0020*/ 	.byte	0x01, 0x41
	.zero		2


	//----- nvinfo : EIATTR_SPARSE_MMA_MASK
	.align		4
        /*0024*/ 	.byte	0x03, 0x50
        /*0026*/ 	.short	0x0000


	//----- nvinfo : EIATTR_TCGEN05_1CTA_USED
	.align		4
        /*0028*/ 	.byte	0x01, 0x51
	.zero		2


	//----- nvinfo : EIATTR_MAXREG_COUNT
	.align		4
        /*002c*/ 	.byte	0x03, 0x1b
        /*002e*/ 	.short	0x00ff


	//----- nvinfo : EIATTR_NUM_BARRIERS
	.align		4
        /*0030*/ 	.byte	0x02, 0x4c
        /*0032*/ 	.byte	0x07
	.zero		1


	//----- nvinfo : EIATTR_EXTERNS
	.align		4
        /*0034*/ 	.byte	0x04, 0x0f
        /*0036*/ 	.short	(.L_37 - .L_36)


	//   ....[0]....
	.align		4
.L_36:
        /*0038*/ 	.word	index@(__assertfail)


	//----- nvinfo : EIATTR_MERCURY_ISA_VERSION
	.align		4
.L_37:
        /*003c*/ 	.byte	0x03, 0x5f
        /*003e*/ 	.short	0x0101


	//----- nvinfo : EIATTR_INT_WARP_WIDE_INSTR_OFFSETS
	.align		4
        /*0040*/ 	.byte	0x04, 0x31
        /*0042*/ 	.short	(.L_39 - .L_38)


	//   ....[0]....
.L_38:
        /*0044*/ 	.word	0x00001dc0


	//   ....[1]....
        /*0048*/ 	.word	0x000037d0


	//   ....[2]....
        /*004c*/ 	.word	0x00003800


	//   ....[3]....
        /*0050*/ 	.word	0x00003850


	//   ....[4]....
        /*0054*/ 	.word	0x00004170


	//   ....[5]....
        /*0058*/ 	.word	0x000041d0


	//   ....[6]....
        /*005c*/ 	.word	0x000042b0


	//   ....[7]....
        /*0060*/ 	.word	0x00004320


	//   ....[8]....
        /*0064*/ 	.word	0x00004430


	//   ....[9]....
        /*0068*/ 	.word	0x000044c0


	//   ....[10]....
        /*006c*/ 	.word	0x00004690


	//   ....[11]....
        /*0070*/ 	.word	0x000047f0


	//----- nvinfo : EIATTR_COOP_GROUP_MASK_REGIDS
	.align		4
.L_39:
        /*0074*/ 	.byte	0x04, 0x29
        /*0076*/ 	.short	(.L_41 - .L_40)


	//   ....[0]....
.L_40:
        /*0078*/ 	.word	0xffffffff


	//   ....[1]....
        /*007c*/ 	.word	0xffffffff


	//   ....[2]....
        /*0080*/ 	.word	0xffffffff


	//   ....[3]....
        /*0084*/ 	.word	0xffffffff


	//   ....[4]....
        /*0088*/ 	.word	0xffffffff


	//   ....[5]....
        /*008c*/ 	.word	0xffffffff


	//   ....[6]....
        /*0090*/ 	.word	0xffffffff


	//   ....[7]....
        /*0094*/ 	.word	0xffffffff


	//   ....[8]....
        /*0098*/ 	.word	0xffffffff


	//   ....[9]....
        /*009c*/ 	.word	0xffffffff


	//   ....[10]....
        /*00a0*/ 	.word	0xffffffff


	//   ....[11]....
        /*00a4*/ 	.word	0xffffffff


	//   ....[12]....
        /*00a8*/ 	.word	0xffffffff


	//----- nvinfo : EIATTR_COOP_GROUP_INSTR_OFFSETS
	.align		4
.L_41:
        /*00ac*/ 	.byte	0x04, 0x28
        /*00ae*/ 	.short	(.L_43 - .L_42)


	//   ....[0]....
.L_42:
        /*00b0*/ 	.word	0x00000090


	//   ....[1]....
        /*00b4*/ 	.word	0x000004d0


	//   ....[2]....
        /*00b8*/ 	.word	0x00000620


	//   ....[3]....
        /*00bc*/ 	.word	0x000007c0


	//   ....[4]....
        /*00c0*/ 	.word	0x000008c0


	//   ....[5]....
        /*00c4*/ 	.word	0x00000a30


	//   ....[6]....
        /*00c8*/ 	.word	0x00000bd0


	//   ....[7]....
        /*00cc*/ 	.word	0x00001ca0


	//   ....[8]....
        /*00d0*/ 	.word	0x000029f0


	//   ....[9]....
        /*00d4*/ 	.word	0x00002c00


	//   ....[10]....
        /*00d8*/ 	.word	0x00002c30


	//   ....[11]....
        /*00dc*/ 	.word	0x000036c0


	//   ....[12]....
        /*00e0*/ 	.word	0x000038f0


	//----- nvinfo : EIATTR_VRC_CTA_INIT_COUNT
	.align		4
.L_43:
        /*00e4*/ 	.byte	0x02, 0x4a
        /*00e6*/ 	.byte	0x80
	.zero		1


	//----- nvinfo : EIATTR_SYSCALL_OFFSETS
	.align		4
        /*00e8*/ 	.byte	0x04, 0x46
        /*00ea*/ 	.short	(.L_45 - .L_44)


	//   ....[0]....
.L_44:
        /*00ec*/ 	.word	0x000052a0


	//   ....[1]....
        /*00f0*/ 	.word	0x00005390


	//   ....[2]....
        /*00f4*/ 	.word	0x00005bc0


	//   ....[3]....
        /*00f8*/ 	.word	0x00006880


	//   ....[4]....
        /*00fc*/ 	.word	0x000074e0


	//   ....[5]....
        /*0100*/ 	.word	0x00008140


	//----- nvinfo : EIATTR_MBARRIER_INSTR_OFFSETS
	.align		4
.L_45:
        /*0104*/ 	.byte	0x04, 0x39
        /*0106*/ 	.short	(.L_47 - .L_46)


	//   ....[0]....
.L_46:
        /*0108*/ 	.word	0x000005b0
        /*010c*/ 	.word	0x000000ff
        /*0110*/ 	.word	0x00000000
        /*0114*/ 	.short	0x0100
        /*0116*/ 	.byte	0x05
	.zero		1


	//   ....[1]....
        /*0118*/ 	.word	0x000005c0
        /*011c*/ 	.word	0x000000ff
        /*0120*/ 	.word	0x00000018
        /*0124*/ 	.short	0x0100
        /*0126*/ 	.byte	0x05
	.zero		1


	//   ....[2]....
        /*0128*/ 	.word	0x000005d0
        /*012c*/ 	.word	0x000000ff
        /*0130*/ 	.word	0x00000008
        /*0134*/ 	.short	0x0100
        /*0136*/ 	.byte	0x05
	.zero		1


	//   ....[3]....
        /*0138*/ 	.word	0x000005e0
        /*013c*/ 	.word	0x000000ff
        /*0140*/ 	.word	0x00000020
        /*0144*/ 	.short	0x0100
        /*0146*/ 	.byte	0x05
	.zero		1


	//   ....[4]....
        /*0148*/ 	.word	0x000005f0
        /*014c*/ 	.word	0x000000ff
        /*0150*/ 	.word	0x00000010
        /*0154*/ 	.short	0x0100
        /*0156*/ 	.byte	0x05
	.zero		1


	//   ....[5]....
        /*0158*/ 	.word	0x00000600
        /*015c*/ 	.word	0x000000ff
        /*0160*/ 	.word	0x00000028
        /*0164*/ 	.short	0x0100
        /*0166*/ 	.byte	0x05
	.zero		1


	//   ....[6]....
        /*0168*/ 	.word	0x00000730
        /*016c*/ 	.word	0x000000ff
        /*0170*/ 	.word	0x00000030
        /*0174*/ 	.short	0x0100
        /*0176*/ 	.byte	0x07
	.zero		1


	//   ....[7]....
        /*0178*/ 	.word	0x00000740
        /*017c*/ 	.word	0x000000ff
        /*0180*/ 	.word	0x00000050
        /*0184*/ 	.short	0x0100
        /*0186*/ 	.byte	0x07
	.zero		1


	//   ....[8]....
        /*0188*/ 	.word	0x00000750
        /*018c*/ 	.word	0x000000ff
        /*0190*/ 	.word	0x00000038
        /*0194*/ 	.short	0x0100
        /*0196*/ 	.byte	0x07
	.zero		1


	//   ....[9]....
        /*0198*/ 	.word	0x00000760
        /*019c*/ 	.word	0x000000ff
        /*01a0*/ 	.word	0x00000058
        /*01a4*/ 	.short	0x0100
        /*01a6*/ 	.byte	0x07
	.zero		1


	//   ....[10]....
        /*01a8*/ 	.word	0x00000770
        /*01ac*/ 	.word	0x000000ff
        /*01b0*/ 	.word	0x00000040
        /*01b4*/ 	.short	0x0100
        /*01b6*/ 	.byte	0x07
	.zero		1


	//   ....[11]....
        /*01b8*/ 	.word	0x00000780
        /*01bc*/ 	.word	0x000000ff
        /*01c0*/ 	.word	0x00000060
        /*01c4*/ 	.short	0x0100
        /*01c6*/ 	.byte	0x07
	.zero		1


	//   ....[12]....
        /*01c8*/ 	.word	0x00000790
        /*01cc*/ 	.word	0x000000ff
        /*01d0*/ 	.word	0x00000048
        /*01d4*/ 	.short	0x0100
        /*01d6*/ 	.byte	0x07
	.zero		1


	//   ....[13]....
        /*01d8*/ 	.word	0x000007a0
        /*01dc*/ 	.word	0x000000ff
        /*01e0*/ 	.word	0x00000068
        /*01e4*/ 	.short	0x0100
        /*01e6*/ 	.byte	0x07
	.zero		1


	//   ....[14]....
        /*01e8*/ 	.word	0x00000890
        /*01ec*/ 	.word	0x000000ff
        /*01f0*/ 	.word	0x00000070
        /*01f4*/ 	.short	0x0100
        /*01f6*/ 	.byte	0x05
	.zero		1


	//   ....[15]....
        /*01f8*/ 	.word	0x000008a0
        /*01fc*/ 	.word	0x000000ff
        /*0200*/ 	.word	0x00000078
        /*0204*/ 	.short	0x0100
        /*0206*/ 	.byte	0x05
	.zero		1


	//   ....[16]....
        /*0208*/ 	.word	0x000009e0
        /*020c*/ 	.word	0x000000ff
        /*0210*/ 	.word	0x00000080
        /*0214*/ 	.short	0x0100
        /*0216*/ 	.byte	0x05
	.zero		1


	//   ....[17]....
        /*0218*/ 	.word	0x000009f0
        /*021c*/ 	.word	0x000000ff
        /*0220*/ 	.word	0x00000090
        /*0224*/ 	.short	0x0100
        /*0226*/ 	.byte	0x05
	.zero		1


	//   ....[18]....
        /*0228*/ 	.word	0x00000a00
        /*022c*/ 	.word	0x000000ff
        /*0230*/ 	.word	0x00000088
        /*0234*/ 	.short	0x0100
        /*0236*/ 	.byte	0x05
	.zero		1


	//   ....[19]....
        /*0238*/ 	.word	0x00000a10
        /*023c*/ 	.word	0x000000ff
        /*0240*/ 	.word	0x00000098
        /*0244*/ 	.short	0x0100
        /*0246*/ 	.byte	0x05
	.zero		1


	//   ....[20]....
        /*0248*/ 	.word	0x00000b40
        /*024c*/ 	.word	0x000000ff
        /*0250*/ 	.word	0x000000a0
        /*0254*/ 	.short	0x0100
        /*0256*/ 	.byte	0x07
	.zero		1


	//   ....[21]....
        /*0258*/ 	.word	0x00000b50
        /*025c*/ 	.word	0x000000ff
        /*0260*/ 	.word	0x000000c0
        /*0264*/ 	.short	0x0100
        /*0266*/ 	.byte	0x07
	.zero		1


	//   ....[22]....
        /*0268*/ 	.word	0x00000b60
        /*026c*/ 	.word	0x000000ff
        /*0270*/ 	.word	0x000000a8
        /*0274*/ 	.short	0x0100
        /*0276*/ 	.byte	0x07
	.zero		1


	//   ....[23]....
        /*0278*/ 	.word	0x00000b70
        /*027c*/ 	.word	0x000000ff
        /*0280*/ 	.word	0x000000c8
        /*0284*/ 	.short	0x0100
        /*0286*/ 	.byte	0x07
	.zero		1


	//   ....[24]....
        /*0288*/ 	.word	0x00000b80
        /*028c*/ 	.word	0x000000ff
        /*0290*/ 	.word	0x000000b0
        /*0294*/ 	.short	0x0100
        /*0296*/ 	.byte	0x07
	.zero		1


	//   ....[25]....
        /*0298*/ 	.word	0x00000b90
        /*029c*/ 	.word	0x000000ff
        /*02a0*/ 	.word	0x000000d0
        /*02a4*/ 	.short	0x0100
        /*02a6*/ 	.byte	0x07
	.zero		1


	//   ....[26]....
        /*02a8*/ 	.word	0x00000ba0
        /*02ac*/ 	.word	0x000000ff
        /*02b0*/ 	.word	0x000000b8
        /*02b4*/ 	.short	0x0100
        /*02b6*/ 	.byte	0x07
	.zero		1


	//   ....[27]....
        /*02b8*/ 	.word	0x00000bb0
        /*02bc*/ 	.word	0x000000ff
        /*02c0*/ 	.word	0x000000d8
        /*02c4*/ 	.short	0x0100
        /*02c6*/ 	.byte	0x07
	.zero		1


	//   ....[28]....
        /*02c8*/ 	.word	0x00000ca0
        /*02cc*/ 	.word	0x000000ff
        /*02d0*/ 	.word	0x000000e0
        /*02d4*/ 	.short	0x0100
        /*02d6*/ 	.byte	0x05
	.zero		1


	//   ....[29]....
        /*02d8*/ 	.word	0x00000cb0
        /*02dc*/ 	.word	0x000000ff
        /*02e0*/ 	.word	0x000000f0
        /*02e4*/ 	.short	0x0100
        /*02e6*/ 	.byte	0x05
	.zero		1


	//   ....[30]....
        /*02e8*/ 	.word	0x00000cc0
        /*02ec*/ 	.word	0x000000ff
        /*02f0*/ 	.word	0x000000e8
        /*02f4*/ 	.short	0x0100
        /*02f6*/ 	.byte	0x05
	.zero		1


	//   ....[31]....
        /*02f8*/ 	.word	0x00000cd0
        /*02fc*/ 	.word	0x000000ff
        /*0300*/ 	.word	0x000000f8
        /*0304*/ 	.short	0x0100
        /*0306*/ 	.byte	0x05
	.zero		1


	//   ....[32]....
        /*0308*/ 	.word	0x000015a0
        /*030c*/ 	.word	0x00000002
        /*0310*/ 	.word	0x000000f0
        /*0314*/ 	.short	0x010a
        /*0316*/ 	.byte	0xff
	.zero		1


	//   ....[33]....
        /*0318*/ 	.word	0x000015d0
        /*031c*/ 	.word	0x00000002
        /*0320*/ 	.word	0x000000e0
        /*0324*/ 	.short	0x0101
        /*0326*/ 	.byte	0xff
	.zero		1


	//   ....[34]....
        /*0328*/ 	.word	0x000016a0
        /*032c*/ 	.word	0x000000ff
        /*0330*/ 	.word	0x00000018
        /*0334*/ 	.short	0x010a
        /*0336*/ 	.byte	0x08
	.zero		1


	//   ....[35]....
        /*0338*/ 	.word	0x00001740
        /*033c*/ 	.word	0x000000ff
        /*0340*/ 	.word	0x00000018
        /*0344*/ 	.short	0x010a
        /*0346*/ 	.byte	0x21
	.zero		1


	//   ....[36]....
        /*0348*/ 	.word	0x00001890
        /*034c*/ 	.word	0x000000ff
        /*0350*/ 	.word	0x00000018
        /*0354*/ 	.short	0x010a
        /*0356*/ 	.byte	0x08
	.zero		1


	//   ....[37]....
        /*0358*/ 	.word	0x000019a0
        /*035c*/ 	.word	0x000000ff
        /*0360*/ 	.word	0x00000078
        /*0364*/ 	.short	0x0101
        /*0366*/ 	.byte	0x04
	.zero		1


	//   ....[38]....
        /*0368*/ 	.word	0x000019c0
        /*036c*/ 	.word	0x000000ff
        /*0370*/ 	.word	0x00000018
        /*0374*/ 	.short	0x010a
        /*0376*/ 	.byte	0x08
	.zero		1


	//   ....[39]....
        /*0378*/ 	.word	0x00001a40
        /*037c*/ 	.word	0x000000ff
        /*0380*/ 	.word	0x00000018
        /*0384*/ 	.short	0x010a
        /*0386*/ 	.byte	0x11
	.zero		1


	//   ....[40]....
        /*0388*/ 	.word	0x00001b90
        /*038c*/ 	.word	0x000000ff
        /*0390*/ 	.word	0x00000018
        /*0394*/ 	.short	0x010a
        /*0396*/ 	.byte	0x08
	.zero		1


	//   ....[41]....
        /*0398*/ 	.word	0x00001cd0
        /*039c*/ 	.word	0x00000002
        /*03a0*/ 	.word	0x00000080
        /*03a4*/ 	.short	0x010a
        /*03a6*/ 	.byte	0xff
	.zero		1


	//   ....[42]....
        /*03a8*/ 	.word	0x00001d90
        /*03ac*/ 	.word	0x00000002
        /*03b0*/ 	.word	0x00000000
        /*03b4*/ 	.short	0x0101
        /*03b6*/ 	.byte	0xff
	.zero		1


	//   ....[43]....
        /*03b8*/ 	.word	0x000022f0
        /*03bc*/ 	.word	0x000000ff
        /*03c0*/ 	.word	0x00000000
        /*03c4*/ 	.short	0x010a
        /*03c6*/ 	.byte	0x05
	.zero		1


	//   ....[44]....
        /*03c8*/ 	.word	0x00002380
        /*03cc*/ 	.word	0x000000ff
        /*03d0*/ 	.word	0x00000000
        /*03d4*/ 	.short	0x010a
        /*03d6*/ 	.byte	0x05
	.zero		1


	//   ....[45]....
        /*03d8*/ 	.word	0x00002420
        /*03dc*/ 	.word	0x00000000
        /*03e0*/ 	.word	0x00000000
        /*03e4*/ 	.short	0x010a
        /*03e6*/ 	.byte	0xff
	.zero		1


	//   ....[46]....
        /*03e8*/ 	.word	0x00002540
        /*03ec*/ 	.word	0x00000000
        /*03f0*/ 	.word	0x000000e0
        /*03f4*/ 	.short	0x010a
        /*03f6*/ 	.byte	0xff
	.zero		1


	//   ....[47]....
        /*03f8*/ 	.word	0x000025b0
        /*03fc*/ 	.word	0x00000000
        /*0400*/ 	.word	0x00000000
        /*0404*/ 	.short	0x0101
        /*0406*/ 	.byte	0xff
	.zero		1


	//   ....[48]....
        /*0408*/ 	.word	0x000025d0
        /*040c*/ 	.word	0x000000ff
        /*0410*/ 	.word	0x00000090
        /*0414*/ 	.short	0x010a
        /*0416*/ 	.byte	0x05
	.zero		1


	//   ....[49]....
        /*0418*/ 	.word	0x000026f0
        /*041c*/ 	.word	0x00000000
        /*0420*/ 	.word	0x00000080
        /*0424*/ 	.short	0x010a
        /*0426*/ 	.byte	0xff
	.zero		1


	//   ....[50]....
        /*0428*/ 	.word	0x000027f0
        /*042c*/ 	.word	0x00000000
        /*0430*/ 	.word	0x00000000
        /*0434*/ 	.short	0x0101
        /*0436*/ 	.byte	0xff
	.zero		1


	//   ....[51]....
        /*0438*/ 	.word	0x00002880
        /*043c*/ 	.word	0x000000ff
        /*0440*/ 	.word	0x00000090
        /*0444*/ 	.short	0x0106
        /*0446*/ 	.byte	0x05
	.zero		1


	//   ....[52]....
        /*0448*/ 	.word	0x000028a0
        /*044c*/ 	.word	0x000000ff
        /*0450*/ 	.word	0x00000090
        /*0454*/ 	.short	0x010a
        /*0456*/ 	.byte	0x05
	.zero		1


	//   ....[53]....
        /*0458*/ 	.word	0x00002930
        /*045c*/ 	.word	0x000000ff
        /*0460*/ 	.word	0x00000090
        /*0464*/ 	.short	0x0106
        /*0466*/ 	.byte	0x04
	.zero		1


	//   ....[54]....
        /*0468*/ 	.word	0x00002970
        /*046c*/ 	.word	0x00000000
        /*0470*/ 	.word	0x00000090
        /*0474*/ 	.short	0x010a
        /*0476*/ 	.byte	0xff
	.zero		1


	//   ....[55]....
        /*0478*/ 	.word	0x00002eb0
        /*047c*/ 	.word	0x00000000
        /*0480*/ 	.word	0x00000080
        /*0484*/ 	.short	0x010a
        /*0486*/ 	.byte	0xff
	.zero		1


	//   ....[56]....
        /*0488*/ 	.word	0x00002fb0
        /*048c*/ 	.word	0x00000003
        /*0490*/ 	.word	0x00000000
        /*0494*/ 	.short	0x0101
        /*0496*/ 	.byte	0xff
	.zero		1


	//   ....[57]....
        /*0498*/ 	.word	0x00002fc0
        /*049c*/ 	.word	0x000000ff
        /*04a0*/ 	.word	0x00000000
        /*04a4*/ 	.short	0x010a
        /*04a6*/ 	.byte	0x06
	.zero		1


	//   ....[58]....
        /*04a8*/ 	.word	0x00003040
        /*04ac*/ 	.word	0x000000ff
        /*04b0*/ 	.word	0x000000c0
        /*04b4*/ 	.short	0x010a
        /*04b6*/ 	.byte	0x07
	.zero		1


	//   ....[59]....
        /*04b8*/ 	.word	0x00003120
        /*04bc*/ 	.word	0x000000ff
        /*04c0*/ 	.word	0x00000000
        /*04c4*/ 	.short	0x010a
        /*04c6*/ 	.byte	0x06
	.zero		1


	//   ....[60]....
        /*04c8*/ 	.word	0x00003250
        /*04cc*/ 	.word	0x000000ff
        /*04d0*/ 	.word	0x00000000
        /*04d4*/ 	.short	0x010a
        /*04d6*/ 	.byte	0x1a
	.zero		1


	//   ....[61]....
        /*04d8*/ 	.word	0x000034f0
        /*04dc*/ 	.word	0x000000ff
        /*04e0*/ 	.word	0x00000000
        /*04e4*/ 	.short	0x010a
        /*04e6*/ 	.byte	0x06
	.zero		1


	//   ....[62]....
        /*04e8*/ 	.word	0x00003580
        /*04ec*/ 	.word	0x000000ff
        /*04f0*/ 	.word	0x00000000
        /*04f4*/ 	.short	0x010a
        /*04f6*/ 	.byte	0x06
	.zero		1


	//   ....[63]....
        /*04f8*/ 	.word	0x00003610
        /*04fc*/ 	.word	0x000000ff
        /*0500*/ 	.word	0x00000000
        /*0504*/ 	.short	0x010a
        /*0506*/ 	.byte	0x06
	.zero		1


	//   ....[64]....
        /*0508*/ 	.word	0x000036a0
        /*050c*/ 	.word	0x000000ff
        /*0510*/ 	.word	0x00000000
        /*0514*/ 	.short	0x010a
        /*0516*/ 	.byte	0x07
	.zero		1


	//   ....[65]....
        /*0518*/ 	.word	0x00003b20
        /*051c*/ 	.word	0x00000000
        /*0520*/ 	.word	0x00000080
        /*0524*/ 	.short	0x010a
        /*0526*/ 	.byte	0xff
	.zero		1


	//   ....[66]....
        /*0528*/ 	.word	0x00003be0
        /*052c*/ 	.word	0x00000000
        /*0530*/ 	.word	0x00000000
        /*0534*/ 	.short	0x0101
        /*0536*/ 	.byte	0xff
	.zero		1


	//   ....[67]....
        /*0538*/ 	.word	0x00003f00
        /*053c*/ 	.word	0x000000ff
        /*0540*/ 	.word	0x00000078
        /*0544*/ 	.short	0x010a
        /*0546*/ 	.byte	0x07
	.zero		1


	//   ....[68]....
        /*0548*/ 	.word	0x000040f0
        /*054c*/ 	.word	0x000000ff
        /*0550*/ 	.word	0x00000050
        /*0554*/ 	.short	0x010a
        /*0556*/ 	.byte	0x07
	.zero		1


	//   ....[69]....
        /*0558*/ 	.word	0x00004260
        /*055c*/ 	.word	0x000000ff
        /*0560*/ 	.word	0x00000030
        /*0564*/ 	.short	0x010b
        /*0566*/ 	.byte	0x07
	.zero		1


	//   ....[70]....
        /*0568*/ 	.word	0x00004270
        /*056c*/ 	.word	0x000000ff
        /*0570*/ 	.word	0x00000000
        /*0574*/ 	.short	0x0101
        /*0576*/ 	.byte	0x08
	.zero		1


	//   ....[71]....
        /*0578*/ 	.word	0x00004280
        /*057c*/ 	.word	0x000000ff
        /*0580*/ 	.word	0x00000058
        /*0584*/ 	.short	0x010a
        /*0586*/ 	.byte	0x07
	.zero		1


	//   ....[72]....
        /*0588*/ 	.word	0x000043d0
        /*058c*/ 	.word	0x000000ff
        /*0590*/ 	.word	0x00000038
        /*0594*/ 	.short	0x010b
        /*0596*/ 	.byte	0x07
	.zero		1


	//   ....[73]....
        /*0598*/ 	.word	0x000043e0
        /*059c*/ 	.word	0x000000ff
        /*05a0*/ 	.word	0x00000000
        /*05a4*/ 	.short	0x0101
        /*05a6*/ 	.byte	0x08
	.zero		1


	//   ....[74]....
        /*05a8*/ 	.word	0x000043f0
        /*05ac*/ 	.word	0x000000ff
        /*05b0*/ 	.word	0x00000060
        /*05b4*/ 	.short	0x010a
        /*05b6*/ 	.byte	0x07
	.zero		1


	//   ....[75]....
        /*05b8*/ 	.word	0x00004570
        /*05bc*/ 	.word	0x000000ff
        /*05c0*/ 	.word	0x00000040
        /*05c4*/ 	.short	0x010b
        /*05c6*/ 	.byte	0x07
	.zero		1


	//   ....[76]....
        /*05c8*/ 	.word	0x000045b0
        /*05cc*/ 	.word	0x000000ff
        /*05d0*/ 	.word	0x00000000
        /*05d4*/ 	.short	0x0101
        /*05d6*/ 	.byte	0x08
	.zero		1


	//   ....[77]....
        /*05d8*/ 	.word	0x000045f0
        /*05dc*/ 	.word	0x000000ff
        /*05e0*/ 	.word	0x00000068
        /*05e4*/ 	.short	0x010a
        /*05e6*/ 	.byte	0x07
	.zero		1


	//   ....[78]....
        /*05e8*/ 	.word	0x00004830
        /*05ec*/ 	.word	0x000000ff
        /*05f0*/ 	.word	0x00000048
        /*05f4*/ 	.short	0x010b
        /*05f6*/ 	.byte	0x07
	.zero		1


	//   ....[79]....
        /*05f8*/ 	.word	0x00004850
        /*05fc*/ 	.word	0x000000ff
        /*0600*/ 	.word	0x00000000
        /*0604*/ 	.short	0x0101
        /*0606*/ 	.byte	0x0d
	.zero		1


	//   ....[80]....
        /*0608*/ 	.word	0x00004880
        /*060c*/ 	.word	0x000000ff
        /*0610*/ 	.word	0x00000050
        /*0614*/ 	.short	0x010a
        /*0616*/ 	.byte	0x07
	.zero		1


	//   ....[81]....
        /*0618*/ 	.word	0x000048a0
        /*061c*/ 	.word	0x000000ff
        /*0620*/ 	.word	0x00000058
        /*0624*/ 	.short	0x010a
        /*0626*/ 	.byte	0x07
	.zero		1


	//   ....[82]....
        /*0628*/ 	.word	0x000048c0
        /*062c*/ 	.word	0x000000ff
        /*0630*/ 	.word	0x00000060
        /*0634*/ 	.short	0x010a
        /*0636*/ 	.byte	0x07
	.zero		1


	//   ....[83]....
        /*0638*/ 	.word	0x00004900
        /*063c*/ 	.word	0x00000000
        /*0640*/ 	.word	0x00000068
        /*0644*/ 	.short	0x010a
        /*0646*/ 	.byte	0xff
	.zero		1


	//   ....[84]....
        /*0648*/ 	.word	0x00004c60
        /*064c*/ 	.word	0x00000000
        /*0650*/ 	.word	0x00000080
        /*0654*/ 	.short	0x010a
        /*0656*/ 	.byte	0xff
	.zero		1


	//   ....[85]....
        /*0658*/ 	.word	0x00004d70
        /*065c*/ 	.word	0x00000000
        /*0660*/ 	.word	0x00000000
        /*0664*/ 	.short	0x0101
        /*0666*/ 	.byte	0xff
	.zero		1


	//   ....[86]....
        /*0668*/ 	.word	0x000057f0
        /*066c*/ 	.word	0x000000ff
        /*0670*/ 	.word	0x00000030
        /*0674*/ 	.short	0x010a
        /*0676*/ 	.byte	0x30
	.zero		1


	//   ....[87]....
        /*0678*/ 	.word	0x00005830
        /*067c*/ 	.word	0x00000040
        /*0680*/ 	.word	0x000000a0
        /*0684*/ 	.short	0x010a
        /*0686*/ 	.byte	0xff
	.zero		1


	//   ....[88]....
        /*0688*/ 	.word	0x000059a0
        /*068c*/ 	.word	0x000000ff
        /*0690*/ 	.word	0x00000030
        /*0694*/ 	.short	0x010a
        /*0696*/ 	.byte	0x30
	.zero		1


	//   ....[89]....
        /*0698*/ 	.word	0x00005aa0
        /*069c*/ 	.word	0x00000040
        /*06a0*/ 	.word	0x000000a0
        /*06a4*/ 	.short	0x010a
        /*06a6*/ 	.byte	0xff
	.zero		1


	//   ....[90]....
        /*06a8*/ 	.word	0x000065a0
        /*06ac*/ 	.word	0x00000000
        /*06b0*/ 	.word	0x00000000
        /*06b4*/ 	.short	0x0101
        /*06b6*/ 	.byte	0xff
	.zero		1


	//   ....[91]....
        /*06b8*/ 	.word	0x000065b0
        /*06bc*/ 	.word	0x00000002
        /*06c0*/ 	.word	0x00000030
        /*06c4*/ 	.short	0x010a
        /*06c6*/ 	.byte	0xff
	.zero		1


	//   ....[92]....
        /*06c8*/ 	.word	0x00006680
        /*06cc*/ 	.word	0x00000002
        /*06d0*/ 	.word	0x00000030
        /*06d4*/ 	.short	0x010a
        /*06d6*/ 	.byte	0xff
	.zero		1


	//   ....[93]....
        /*06d8*/ 	.word	0x00007200
        /*06dc*/ 	.word	0x0000004a
        /*06e0*/ 	.word	0x00000000
        /*06e4*/ 	.short	0x0101
        /*06e6*/ 	.byte	0xff
	.zero		1


	//   ....[94]....
        /*06e8*/ 	.word	0x00007220
        /*06ec*/ 	.word	0x00000000
        /*06f0*/ 	.word	0x00000030
        /*06f4*/ 	.short	0x010a
        /*06f6*/ 	.byte	0xff
	.zero		1


	//   ....[95]....
        /*06f8*/ 	.word	0x000072e0
        /*06fc*/ 	.word	0x00000000
        /*0700*/ 	.word	0x00000030
        /*0704*/ 	.short	0x010a
        /*0706*/ 	.byte	0xff
	.zero		1


	//   ....[96]....
        /*0708*/ 	.word	0x00007e60
        /*070c*/ 	.word	0x0000004a
        /*0710*/ 	.word	0x00000000
        /*0714*/ 	.short	0x0101
        /*0716*/ 	.byte	0xff
	.zero		1


	//   ....[97]....
        /*0718*/ 	.word	0x00007e80
        /*071c*/ 	.word	0x00000002
        /*0720*/ 	.word	0x00000030
        /*0724*/ 	.short	0x010a
        /*0726*/ 	.byte	0xff
	.zero		1


	//   ....[98]....
        /*0728*/ 	.word	0x00007f40
        /*072c*/ 	.word	0x00000002
        /*0730*/ 	.word	0x00000030
        /*0734*/ 	.short	0x010a
        /*0736*/ 	.byte	0xff
	.zero		1


	//   ....[99]....
        /*0738*/ 	.word	0x000082a0
        /*073c*/ 	.word	0x000000ff
        /*0740*/ 	.word	0x00000000
        /*0744*/ 	.short	0x0101
        /*0746*/ 	.byte	0x05
	.zero		1


	//   ....[100]....
        /*0748*/ 	.word	0x00008b20
        /*074c*/ 	.word	0x00000000
        /*0750*/ 	.word	0x00000000
        /*0754*/ 	.short	0x0101
        /*0756*/ 	.byte	0xff
	.zero		1


	//   ....[101]....
        /*0758*/ 	.word	0x00008d90
        /*075c*/ 	.word	0x000000ff
        /*0760*/ 	.word	0x00000000
        /*0764*/ 	.short	0x0101
        /*0766*/ 	.byte	0x04
	.zero		1


	//   ....[102]....
        /*0768*/ 	.word	0x00008db0
        /*076c*/ 	.word	0x00000002
        /*0770*/ 	.word	0x000000f0
        /*0774*/ 	.short	0x010a
        /*0776*/ 	.byte	0xff
	.zero		1


	//   ....[103]....
        /*0778*/ 	.word	0x00008e10
        /*077c*/ 	.word	0x00000002
        /*0780*/ 	.word	0x00000018
        /*0784*/ 	.short	0x010a
        /*0786*/ 	.byte	0xff
	.zero		1


	//   ....[104]....
        /*0788*/ 	.word	0x00008e70
        /*078c*/ 	.word	0x00000002
        /*0790*/ 	.word	0x00000018
        /*0794*/ 	.short	0x010a
        /*0796*/ 	.byte	0xff
	.zero		1


	//   ....[105]....
        /*0798*/ 	.word	0x00008ec0
        /*079c*/ 	.word	0x00000002
        /*07a0*/ 	.word	0x00000080
        /*07a4*/ 	.short	0x010a
        /*07a6*/ 	.byte	0xff
	.zero		1


	//   ....[106]....
        /*07a8*/ 	.word	0x00008f20
        /*07ac*/ 	.word	0x00000000
        /*07b0*/ 	.word	0x00000000
        /*07b4*/ 	.short	0x010a
        /*07b6*/ 	.byte	0xff
	.zero		1


	//   ....[107]....
        /*07b8*/ 	.word	0x00008f80
        /*07bc*/ 	.word	0x00000000
        /*07c0*/ 	.word	0x00000000
        /*07c4*/ 	.short	0x010a
        /*07c6*/ 	.byte	0xff
	.zero		1


	//   ....[108]....
        /*07c8*/ 	.word	0x00008fd0
        /*07cc*/ 	.word	0x00000000
        /*07d0*/ 	.word	0x000000e0
        /*07d4*/ 	.short	0x010a
        /*07d6*/ 	.byte	0xff
	.zero		1


	//   ....[109]....
        /*07d8*/ 	.word	0x00009030
        /*07dc*/ 	.word	0x00000000
        /*07e0*/ 	.word	0x00000090
        /*07e4*/ 	.short	0x010a
        /*07e6*/ 	.byte	0xff
	.zero		1


	//   ....[110]....
        /*07e8*/ 	.word	0x00009080
        /*07ec*/ 	.word	0x00000000
        /*07f0*/ 	.word	0x00000080
        /*07f4*/ 	.short	0x010a
        /*07f6*/ 	.byte	0xff
	.zero		1


	//   ....[111]....
        /*07f8*/ 	.word	0x000090e0
        /*07fc*/ 	.word	0x00000000
        /*0800*/ 	.word	0x00000090
        /*0804*/ 	.short	0x010a
        /*0806*/ 	.byte	0xff
	.zero		1


	//   ....[112]....
        /*0808*/ 	.word	0x00009130
        /*080c*/ 	.word	0x00000000
        /*0810*/ 	.word	0x00000080
        /*0814*/ 	.short	0x010a
        /*0816*/ 	.byte	0xff
	.zero		1


	//   ....[113]....
        /*0818*/ 	.word	0x00009190
        /*081c*/ 	.word	0x00000002
        /*0820*/ 	.word	0x000000c0
        /*0824*/ 	.short	0x010a
        /*0826*/ 	.byte	0xff
	.zero		1


	//   ....[114]....
        /*0828*/ 	.word	0x000091f0
        /*082c*/ 	.word	0x00000000
        /*0830*/ 	.word	0x00000000
        /*0834*/ 	.short	0x010a
        /*0836*/ 	.byte	0xff
	.zero		1


	//   ....[115]....
        /*0838*/ 	.word	0x00009250
        /*083c*/ 	.word	0x00000000
        /*0840*/ 	.word	0x00000000
        /*0844*/ 	.short	0x010a
        /*0846*/ 	.byte	0xff
	.zero		1


	//   ....[116]....
        /*0848*/ 	.word	0x000092b0
        /*084c*/ 	.word	0x00000000
        /*0850*/ 	.word	0x00000000
        /*0854*/ 	.short	0x010a
        /*0856*/ 	.byte	0xff
	.zero		1


	//   ....[117]....
        /*0858*/ 	.word	0x00009310
        /*085c*/ 	.word	0x00000000
        /*0860*/ 	.word	0x00000000
        /*0864*/ 	.short	0x010a
        /*0866*/ 	.byte	0xff
	.zero		1


	//   ....[118]....
        /*0868*/ 	.word	0x00009370
        /*086c*/ 	.word	0x00000000
        /*0870*/ 	.word	0x00000000
        /*0874*/ 	.short	0x010a
        /*0876*/ 	.byte	0xff
	.zero		1


	//   ....[119]....
        /*0878*/ 	.word	0x000093c0
        /*087c*/ 	.word	0x00000000
        /*0880*/ 	.word	0x00000080
        /*0884*/ 	.short	0x010a
        /*0886*/ 	.byte	0xff
	.zero		1


	//   ....[120]....
        /*0888*/ 	.word	0x00009420
        /*088c*/ 	.word	0x00000000
        /*0890*/ 	.word	0x00000078
        /*0894*/ 	.short	0x010a
        /*0896*/ 	.byte	0xff
	.zero		1


	//   ....[121]....
        /*0898*/ 	.word	0x00009480
        /*089c*/ 	.word	0x00000000
        /*08a0*/ 	.word	0x00000050
        /*08a4*/ 	.short	0x010a
        /*08a6*/ 	.byte	0xff
	.zero		1


	//   ....[122]....
        /*08a8*/ 	.word	0x000094e0
        /*08ac*/ 	.word	0x00000000
        /*08b0*/ 	.word	0x00000058
        /*08b4*/ 	.short	0x010a
        /*08b6*/ 	.byte	0xff
	.zero		1


	//   ....[123]....
        /*08b8*/ 	.word	0x00009540
        /*08bc*/ 	.word	0x00000000
        /*08c0*/ 	.word	0x00000060
        /*08c4*/ 	.short	0x010a
        /*08c6*/ 	.byte	0xff
	.zero		1


	//   ....[124]....
        /*08c8*/ 	.word	0x000095a0
        /*08cc*/ 	.word	0x00000000
        /*08d0*/ 	.word	0x00000068
        /*08d4*/ 	.short	0x010a
        /*08d6*/ 	.byte	0xff
	.zero		1


	//   ....[125]....
        /*08d8*/ 	.word	0x00009600
        /*08dc*/ 	.word	0x00000000
        /*08e0*/ 	.word	0x00000050
        /*08e4*/ 	.short	0x010a
        /*08e6*/ 	.byte	0xff
	.zero		1


	//   ....[126]....
        /*08e8*/ 	.word	0x00009660
        /*08ec*/ 	.word	0x00000000
        /*08f0*/ 	.word	0x00000058
        /*08f4*/ 	.short	0x010a
        /*08f6*/ 	.byte	0xff
	.zero		1


	//   ....[127]....
        /*08f8*/ 	.word	0x000096c0
        /*08fc*/ 	.word	0x00000000
        /*0900*/ 	.word	0x00000060
        /*0904*/ 	.short	0x010a
        /*0906*/ 	.byte	0xff
	.zero		1


	//   ....[128]....
        /*0908*/ 	.word	0x00009710
        /*090c*/ 	.word	0x00000000
        /*0910*/ 	.word	0x00000080
        /*0914*/ 	.short	0x010a
        /*0916*/ 	.byte	0xff
	.zero		1


	//   ....[129]....
        /*0918*/ 	.word	0x00009770
        /*091c*/ 	.word	0x00000000
        /*0920*/ 	.word	0x00000030
        /*0924*/ 	.short	0x010a
        /*0926*/ 	.byte	0xff
	.zero		1


	//   ....[130]....
        /*0928*/ 	.word	0x000097c0
        /*092c*/ 	.word	0x00000040
        /*0930*/ 	.word	0x000000a0
        /*0934*/ 	.short	0x010a
        /*0936*/ 	.byte	0xff
	.zero		1


	//   ....[131]....
        /*0938*/ 	.word	0x00009810
        /*093c*/ 	.word	0x00000002
        /*0940*/ 	.word	0x00000030
        /*0944*/ 	.short	0x010a
        /*0946*/ 	.byte	0xff
	.zero		1


	//   ....[132]....
        /*0948*/ 	.word	0x00009860
        /*094c*/ 	.word	0x00000000
        /*0950*/ 	.word	0x00000030
        /*0954*/ 	.short	0x010a
        /*0956*/ 	.byte	0xff
	.zero		1


	//   ....[133]....
        /*0958*/ 	.word	0x000098b0
        /*095c*/ 	.word	0x00000002
        /*0960*/ 	.word	0x00000030
        /*0964*/ 	.short	0x010a
        /*0966*/ 	.byte	0xff
	.zero		1


	//----- nvinfo : EIATTR_NUM_MBARRIERS
	.align		4
.L_47:
        /*0968*/ 	.byte	0x03, 0x38
        /*096a*/ 	.short	0x0020


	//----- nvinfo : EIATTR_EXIT_INSTR_OFFSETS
	.align		4
        /*096c*/ 	.byte	0x04, 0x1c
        /*096e*/ 	.short	(.L_49 - .L_48)


	//   ....[0]....
.L_48:
        /*0970*/ 	.word	0x00002450


	//   ....[1]....
        /*0974*/ 	.word	0x00002940


	//   ....[2]....
        /*0978*/ 	.word	0x000029a0


	//   ....[3]....
        /*097c*/ 	.word	0x00003900


	//   ....[4]....
        /*0980*/ 	.word	0x00004930


	//   ....[5]....
        /*0984*/ 	.word	0x00004970


	//   ....[6]....
        /*0988*/ 	.word	0x00008c80


	//   ....[7]....
        /*098c*/ 	.word	0x00008d00


	//   ....[8]....
        /*0990*/ 	.word	0x00008d30


	//   ....[9]....
        /*0994*/ 	.word	0x00008da0


	//----- nvinfo : EIATTR_MAX_THREADS
	.align		4
.L_49:
        /*0998*/ 	.byte	0x04, 0x05
        /*099a*/ 	.short	(.L_51 - .L_50)
.L_50:
        /*099c*/ 	.word	0x00000100
        /*09a0*/ 	.word	0x00000001
        /*09a4*/ 	.word	0x00000001


	//----- nvinfo : EIATTR_CRS_STACK_SIZE
	.align		4
.L_51:
        /*09a8*/ 	.byte	0x04, 0x1e
        /*09aa*/ 	.short	(.L_53 - .L_52)
.L_52:
        /*09ac*/ 	.word	0x00000000


	//----- nvinfo : EIATTR_CBANK_PARAM_SIZE
	.align		4
.L_53:
        /*09b0*/ 	.byte	0x03, 0x19
        /*09b2*/ 	.short	0x0800


	//----- nvinfo : EIATTR_PARAM_CBANK
	.align		4
        /*09b4*/ 	.byte	0x04, 0x0a
        /*09b6*/ 	.short	(.L_55 - .L_54)
	.align		4
.L_54:
        /*09b8*/ 	.word	index@(.nv.constant0._ZN7cutlass13device_kernelINS_4gemm6kernel13GemmUniversalIN4cute5tupleIJiiiiEEENS1_10collective13CollectiveMmaINS1_35MainloopSm100TmaUmmaWarpSpecializedILi3ELi2ELi4ENS5_IJNS4_1CILi1EEESB_SB_EEEEENS5_IJNSA_ILi64EEENSA_ILi256EEESE_EEENS_6half_tENS5_IJlSB_lEEESH_SI_NS4_8TiledMMAINS4_8MMA_AtomIJNS4_20SM100_MMA_F16BF16_SSISH_SH_fLi64ELi256ELNS4_4UMMA5MajorE0ELSN_0ELNSM_7ScaleInE0ELSO_0EEEEEENS4_6LayoutISC_NS5_IJNSA_ILi0EEESS_SS_EEEEENS5_IJNS4_10UnderscoreESV_SV_EEEEENS4_13SM90_TMA_LOADENS4_14ComposedLayoutINS4_7SwizzleILi3ELi4ELi3EEENS4_18smem_ptr_flag_bitsILi16EEENSR_INS5_IJNSA_ILi8EEESE_EEENS5_IJSE_SB_EEEEEEEvNS4_8identityESY_S18_vS19_EENS_8epilogue10collective18CollectiveEpilogueINS1B_23Sm100TmaWarpSpecializedILi4ELi2ELi32ELb1ELb0EEEJSG_NS5_IJNSR_ISE_SB_EES1G_EEESH_SI_SH_SI_NS1B_6fusion15FusionCallbacksIS1F_NS1I_17LinearCombinationISH_fSH_fLNS_15FloatRoundStyleE2EEESG_S1H_JEEENS4_5SM1004TMEM4LOAD26SM100_TMEM_LOAD_16dp256b8xESY_S18_NS4_17SM75_U32x4_LDSM_NENS4_14SM90_TMA_STOREES18_NS4_17SM90_U32x4_STSM_NENS4_39AutoVectorizingCopyWithAssumedAlignmentILi128EEEEEEvvEEEEvNT_6ParamsE)
        /*09bc*/ 	.short	0x0380
        /*09be*/ 	.short	0x0800


	//----- nvinfo : EIATTR_SW_WAR
	.align		4
.L_55:
        /*09c0*/ 	.byte	0x04, 0x36
        /*09c2*/ 	.short	(.L_57 - .L_56)
.L_56:
        /*09c4*/ 	.word	0x00000008
.L_57:


//--------------------- .nv.callgraph             --------------------------
	.section	.nv.callgraph,"",@"SHT_CUDA_CALLGRAPH"
	.align	4
	.sectionentsize	8
	.align		4
        /*0000*/ 	.word	0x00000000
	.align		4
        /*0004*/ 	.word	0xffffffff
	.align		4
        /*0008*/ 	.word	index@(_ZN7cutlass13device_kernelINS_4gemm6kernel13GemmUniversalIN4cute5tupleIJiiiiEEENS1_10collective13CollectiveMmaINS1_35MainloopSm100TmaUmmaWarpSpecializedILi3ELi2ELi4ENS5_IJNS4_1CILi1EEESB_SB_EEEEENS5_IJNSA_ILi64EEENSA_ILi256EEESE_EEENS_6half_tENS5_IJlSB_lEEESH_SI_NS4_8TiledMMAINS4_8MMA_AtomIJNS4_20SM100_MMA_F16BF16_SSISH_SH_fLi64ELi256ELNS4_4UMMA5MajorE0ELSN_0ELNSM_7ScaleInE0ELSO_0EEEEEENS4_6LayoutISC_NS5_IJNSA_ILi0EEESS_SS_EEEEENS5_IJNS4_10UnderscoreESV_SV_EEEEENS4_13SM90_TMA_LOADENS4_14ComposedLayoutINS4_7SwizzleILi3ELi4ELi3EEENS4_18smem_ptr_flag_bitsILi16EEENSR_INS5_IJNSA_ILi8EEESE_EEENS5_IJSE_SB_EEEEEEEvNS4_8identityESY_S18_vS19_EENS_8epilogue10collective18CollectiveEpilogueINS1B_23Sm100TmaWarpSpecializedILi4ELi2ELi32ELb1ELb0EEEJSG_NS5_IJNSR_ISE_SB_EES1G_EEESH_SI_SH_SI_NS1B_6fusion15FusionCallbacksIS1F_NS1I_17LinearCombinationISH_fSH_fLNS_15FloatRoundStyleE2EEESG_S1H_JEEENS4_5SM1004TMEM4LOAD26SM100_TMEM_LOAD_16dp256b8xESY_S18_NS4_17SM75_U32x4_LDSM_NENS4_14SM90_TMA_STOREES18_NS4_17SM90_U32x4_STSM_NENS4_39AutoVectorizingCopyWithAssumedAlignmentILi128EEEEEEvvEEEEvNT_6ParamsE)
	.align		4
        /*000c*/ 	.word	index@(__assertfail)
	.align		4
        /*0010*/ 	.word	0x00000000
	.align		4
        /*0014*/ 	.word	0xfffffffe
	.align		4
        /*0018*/ 	.word	0x00000000
	.align		4
        /*001c*/ 	.word	0xfffffffd
	.align		4
        /*0020*/ 	.word	0x00000000
	.align		4
        /*0024*/ 	.word	0xfffffffc


//--------------------- .nv.constant4             --------------------------
	.section	.nv.constant4,"a",@progbits
	.align	8
	.align		8
.nv.constant4:
        /*0000*/ 	.dword	__assertfail
	.align		8
        /*0008*/ 	.dword	__unnamed_1
	.align		8
        /*0010*/ 	.dword	__unnamed_2
	.align		8
        /*0018*/ 	.dword	_ZN40_INTERNAL_d6b9635c_4_k_cu_4b043fd1_196084cuda3std3__45__cpo5beginE
	.align		8
        /*0020*/ 	.dword	_ZN40_INTERNAL_d6b9635c_4_k_cu_4b043fd1_196084cuda3std3__45__cpo3endE
	.align		8
        /*0028*/ 	.dword	_ZN40_INTERNAL_d6b9635c_4_k_cu_4b043fd1_196084cuda3std3__45__cpo6cbeginE
	.align		8
        /*0030*/ 	.dword	_ZN40_INTERNAL_d6b9635c_4_k_cu_4b043fd1_196084cuda3std3__45__cpo4cendE
	.align		8
        /*0038*/ 	.dword	_ZN40_INTERNAL_d6b9635c_4_k_cu_4b043fd1_196084cuda3std3__442_GLOBAL__N__d6b9635c_4_k_cu_4b043fd1_196086ignoreE
	.align		8
        /*0040*/ 	.dword	_ZN40_INTERNAL_d6b9635c_4_k_cu_4b043fd1_196084cuda3std3__419piecewise_constructE
	.align		8
        /*0048*/ 	.dword	_ZN40_INTERNAL_d6b9635c_4_k_cu_4b043fd1_196084cuda3std3__48in_placeE
	.align		8
        /*0050*/ 	.dword	_ZN40_INTERNAL_d6b9635c_4_k_cu_4b043fd1_196084cuda3std6ranges3__45__cpo4swapE
	.align		8
        /*0058*/ 	.dword	_ZN40_INTERNAL_d6b9635c_4_k_cu_4b043fd1_196084cuda3std6ranges3__45__cpo9iter_moveE
	.align		8
        /*0060*/ 	.dword	_ZN40_INTERNAL_d6b9635c_4_k_cu_4b043fd1_196084cute7productE
	.align		8
        /*0068*/ 	.dword	_ZN40_INTERNAL_d6b9635c_4_k_cu_4b043fd1_196084cute1_E
	.align		8
        /*0070*/ 	.dword	$str$25
	.align		8
        /*0078*/ 	.dword	$str$26
	.align		8
        /*0080*/ 	.dword	$str$27
	.align		8
        /*0088*/ 	.dword	$str$28


//--------------------- .text._ZN7cutlass13device_kernelINS_4gemm6kernel13GemmUniversalIN4cute5tupleIJiiiiEEENS1_10collective13CollectiveMmaINS1_35MainloopSm100TmaUmmaWarpSpecializedILi3ELi2ELi4ENS5_IJNS4_1CILi1EEESB_SB_EEEEENS5_IJNSA_ILi64EEENSA_ILi256EEESE_EEENS_6half_tENS5_IJlSB_lEEESH_SI_NS4_8TiledMMAINS4_8MMA_AtomIJNS4_20SM100_MMA_F16BF16_SSISH_SH_fLi64ELi256ELNS4_4UMMA5MajorE0ELSN_0ELNSM_7ScaleInE0ELSO_0EEEEEENS4_6LayoutISC_NS5_IJNSA_ILi0EEESS_SS_EEEEENS5_IJNS4_10UnderscoreESV_SV_EEEEENS4_13SM90_TMA_LOADENS4_14ComposedLayoutINS4_7SwizzleILi3ELi4ELi3EEENS4_18smem_ptr_flag_bitsILi16EEENSR_INS5_IJNSA_ILi8EEESE_EEENS5_IJSE_SB_EEEEEEEvNS4_8identityESY_S18_vS19_EENS_8epilogue10collective18CollectiveEpilogueINS1B_23Sm100TmaWarpSpecializedILi4ELi2ELi32ELb1ELb0EEEJSG_NS5_IJNSR_ISE_SB_EES1G_EEESH_SI_SH_SI_NS1B_6fusion15FusionCallbacksIS1F_NS1I_17LinearCombinationISH_fSH_fLNS_15FloatRoundStyleE2EEESG_S1H_JEEENS4_5SM1004TMEM4LOAD26SM100_TMEM_LOAD_16dp256b8xESY_S18_NS4_17SM75_U32x4_LDSM_NENS4_14SM90_TMA_STOREES18_NS4_17SM90_U32x4_STSM_NENS4_39AutoVectorizingCopyWithAssumedAlignmentILi128EEEEEEvvEEEEvNT_6ParamsE --------------------------
	.section	.text._ZN7cutlass13device_kernelINS_4gemm6kernel13GemmUniversalIN4cute5tupleIJiiiiEEENS1_10collective13CollectiveMmaINS1_35MainloopSm100TmaUmmaWarpSpecializedILi3ELi2ELi4ENS5_IJNS4_1CILi1EEESB_SB_EEEEENS5_IJNSA_ILi64EEENSA_ILi256EEESE_EEENS_6half_tENS5_IJlSB_lEEESH_SI_NS4_8TiledMMAINS4_8MMA_AtomIJNS4_20SM100_MMA_F16BF16_SSISH_SH_fLi64ELi256ELNS4_4UMMA5MajorE0ELSN_0ELNSM_7ScaleInE0ELSO_0EEEEEENS4_6LayoutISC_NS5_IJNSA_ILi0EEESS_SS_EEEEENS5_IJNS4_10UnderscoreESV_SV_EEEEENS4_13SM90_TMA_LOADENS4_14ComposedLayoutINS4_7SwizzleILi3ELi4ELi3EEENS4_18smem_ptr_flag_bitsILi16EEENSR_INS5_IJNSA_ILi8EEESE_EEENS5_IJSE_SB_EEEEEEEvNS4_8identityESY_S18_vS19_EENS_8epilogue10collective18CollectiveEpilogueINS1B_23Sm100TmaWarpSpecializedILi4ELi2ELi32ELb1ELb0EEEJSG_NS5_IJNSR_ISE_SB_EES1G_EEESH_SI_SH_SI_NS1B_6fusion15FusionCallbacksIS1F_NS1I_17LinearCombinationISH_fSH_fLNS_15FloatRoundStyleE2EEESG_S1H_JEEENS4_5SM1004TMEM4LOAD26SM100_TMEM_LOAD_16dp256b8xESY_S18_NS4_17SM75_U32x4_LDSM_NENS4_14SM90_TMA_STOREES18_NS4_17SM90_U32x4_STSM_NENS4_39AutoVectorizingCopyWithAssumedAlignmentILi128EEEEEEvvEEEEvNT_6ParamsE,"ax",@progbits
	.align	128
.text._ZN7cutlass13device_kernelINS_4gemm6kernel13GemmUniversalIN4cute5tupleIJiiiiEEENS1_10collective13CollectiveMmaINS1_35MainloopSm100TmaUmmaWarpSpecializedILi3ELi2ELi4ENS5_IJNS4_1CILi1EEESB_SB_EEEEENS5_IJNSA_ILi64EEENSA_ILi256EEESE_EEENS_6half_tENS5_IJlSB_lEEESH_SI_NS4_8TiledMMAINS4_8MMA_AtomIJNS4_20SM100_MMA_F16BF16_SSISH_SH_fLi64ELi256ELNS4_4UMMA5MajorE0ELSN_0ELNSM_7ScaleInE0ELSO_0EEEEEENS4_6LayoutISC_NS5_IJNSA_ILi0EEESS_SS_EEEEENS5_IJNS4_10UnderscoreESV_SV_EEEEENS4_13SM90_TMA_LOADENS4_14ComposedLayoutINS4_7SwizzleILi3ELi4ELi3EEENS4_18smem_ptr_flag_bitsILi16EEENSR_INS5_IJNSA_ILi8EEESE_EEENS5_IJSE_SB_EEEEEEEvNS4_8identityESY_S18_vS19_EENS_8epilogue10collective18CollectiveEpilogueINS1B_23Sm100TmaWarpSpecializedILi4ELi2ELi32ELb1ELb0EEEJSG_NS5_IJNSR_ISE_SB_EES1G_EEESH_SI_SH_SI_NS1B_6fusion15FusionCallbacksIS1F_NS1I_17LinearCombinationISH_fSH_fLNS_15FloatRoundStyleE2EEESG_S1H_JEEENS4_5SM1004TMEM4LOAD26SM100_TMEM_LOAD_16dp256b8xESY_S18_NS4_17SM75_U32x4_LDSM_NENS4_14SM90_TMA_STOREES18_NS4_17SM90_U32x4_STSM_NENS4_39AutoVectorizingCopyWithAssumedAlignmentILi128EEEEEEvvEEEEvNT_6ParamsE:
        .type           _ZN7cutlass13device_kernelINS_4gemm6kernel13GemmUniversalIN4cute5tupleIJiiiiEEENS1_10collective13CollectiveMmaINS1_35MainloopSm100TmaUmmaWarpSpecializedILi3ELi2ELi4ENS5_IJNS4_1CILi1EEESB_SB_EEEEENS5_IJNSA_ILi64EEENSA_ILi256EEESE_EEENS_6half_tENS5_IJlSB_lEEESH_SI_NS4_8TiledMMAINS4_8MMA_AtomIJNS4_20SM100_MMA_F16BF16_SSISH_SH_fLi64ELi256ELNS4_4UMMA5MajorE0ELSN_0ELNSM_7ScaleInE0ELSO_0EEEEEENS4_6LayoutISC_NS5_IJNSA_ILi0EEESS_SS_EEEEENS5_IJNS4_10UnderscoreESV_SV_EEEEENS4_13SM90_TMA_LOADENS4_14ComposedLayoutINS4_7SwizzleILi3ELi4ELi3EEENS4_18smem_ptr_flag_bitsILi16EEENSR_INS5_IJNSA_ILi8EEESE_EEENS5_IJSE_SB_EEEEEEEvNS4_8identityESY_S18_vS19_EENS_8epilogue10collective18CollectiveEpilogueINS1B_23Sm100TmaWarpSpecializedILi4ELi2ELi32ELb1ELb0EEEJSG_NS5_IJNSR_ISE_SB_EES1G_EEESH_SI_SH_SI_NS1B_6fusion15FusionCallbacksIS1F_NS1I_17LinearCombinationISH_fSH_fLNS_15FloatRoundStyleE2EEESG_S1H_JEEENS4_5SM1004TMEM4LOAD26SM100_TMEM_LOAD_16dp256b8xESY_S18_NS4_17SM75_U32x4_LDSM_NENS4_14SM90_TMA_STOREES18_NS4_17SM90_U32x4_STSM_NENS4_39AutoVectorizingCopyWithAssumedAlignmentILi128EEEEEEvvEEEEvNT_6ParamsE,@function
        .size           _ZN7cutlass13device_kernelINS_4gemm6kernel13GemmUniversalIN4cute5tupleIJiiiiEEENS1_10collective13CollectiveMmaINS1_35MainloopSm100TmaUmmaWarpSpecializedILi3ELi2ELi4ENS5_IJNS4_1CILi1EEESB_SB_EEEEENS5_IJNSA_ILi64EEENSA_ILi256EEESE_EEENS_6half_tENS5_IJlSB_lEEESH_SI_NS4_8TiledMMAINS4_8MMA_AtomIJNS4_20SM100_MMA_F16BF16_SSISH_SH_fLi64ELi256ELNS4_4UMMA5MajorE0ELSN_0ELNSM_7ScaleInE0ELSO_0EEEEEENS4_6LayoutISC_NS5_IJNSA_ILi0EEESS_SS_EEEEENS5_IJNS4_10UnderscoreESV_SV_EEEEENS4_13SM90_TMA_LOADENS4_14ComposedLayoutINS4_7SwizzleILi3ELi4ELi3EEENS4_18smem_ptr_flag_bitsILi16EEENSR_INS5_IJNSA_ILi8EEESE_EEENS5_IJSE_SB_EEEEEEEvNS4_8identityESY_S18_vS19_EENS_8epilogue10collective18CollectiveEpilogueINS1B_23Sm100TmaWarpSpecializedILi4ELi2ELi32ELb1ELb0EEEJSG_NS5_IJNSR_ISE_SB_EES1G_EEESH_SI_SH_SI_NS1B_6fusion15FusionCallbacksIS1F_NS1I_17LinearCombinationISH_fSH_fLNS_15FloatRoundStyleE2EEESG_S1H_JEEENS4_5SM1004TMEM4LOAD26SM100_TMEM_LOAD_16dp256b8xESY_S18_NS4_17SM75_U32x4_LDSM_NENS4_14SM90_TMA_STOREES18_NS4_17SM90_U32x4_STSM_NENS4_39AutoVectorizingCopyWithAssumedAlignmentILi128EEEEEEvvEEEEvNT_6ParamsE,(.L_x_173 - _ZN7cutlass13device_kernelINS_4gemm6kernel13GemmUniversalIN4cute5tupleIJiiiiEEENS1_10collective13CollectiveMmaINS1_35MainloopSm100TmaUmmaWarpSpecializedILi3ELi2ELi4ENS5_IJNS4_1CILi1EEESB_SB_EEEEENS5_IJNSA_ILi64EEENSA_ILi256EEESE_EEENS_6half_tENS5_IJlSB_lEEESH_SI_NS4_8TiledMMAINS4_8MMA_AtomIJNS4_20SM100_MMA_F16BF16_SSISH_SH_fLi64ELi256ELNS4_4UMMA5MajorE0ELSN_0ELNSM_7ScaleInE0ELSO_0EEEEEENS4_6LayoutISC_NS5_IJNSA_ILi0EEESS_SS_EEEEENS5_IJNS4_10UnderscoreESV_SV_EEEEENS4_13SM90_TMA_LOADENS4_14ComposedLayoutINS4_7SwizzleILi3ELi4ELi3EEENS4_18smem_ptr_flag_bitsILi16EEENSR_INS5_IJNSA_ILi8EEESE_EEENS5_IJSE_SB_EEEEEEEvNS4_8identityESY_S18_vS19_EENS_8epilogue10collective18CollectiveEpilogueINS1B_23Sm100TmaWarpSpecializedILi4ELi2ELi32ELb1ELb0EEEJSG_NS5_IJNSR_ISE_SB_EES1G_EEESH_SI_SH_SI_NS1B_6fusion15FusionCallbacksIS1F_NS1I_17LinearCombinationISH_fSH_fLNS_15FloatRoundStyleE2EEESG_S1H_JEEENS4_5SM1004TMEM4LOAD26SM100_TMEM_LOAD_16dp256b8xESY_S18_NS4_17SM75_U32x4_LDSM_NENS4_14SM90_TMA_STOREES18_NS4_17SM90_U32x4_STSM_NENS4_39AutoVectorizingCopyWithAssumedAlignmentILi128EEEEEEvvEEEEvNT_6ParamsE)
        .other          _ZN7cutlass13device_kernelINS_4gemm6kernel13GemmUniversalIN4cute5tupleIJiiiiEEENS1_10collective13CollectiveMmaINS1_35MainloopSm100TmaUmmaWarpSpecializedILi3ELi2ELi4ENS5_IJNS4_1CILi1EEESB_SB_EEEEENS5_IJNSA_ILi64EEENSA_ILi256EEESE_EEENS_6half_tENS5_IJlSB_lEEESH_SI_NS4_8TiledMMAINS4_8MMA_AtomIJNS4_20SM100_MMA_F16BF16_SSISH_SH_fLi64ELi256ELNS4_4UMMA5MajorE0ELSN_0ELNSM_7ScaleInE0ELSO_0EEEEEENS4_6LayoutISC_NS5_IJNSA_ILi0EEESS_SS_EEEEENS5_IJNS4_10UnderscoreESV_SV_EEEEENS4_13SM90_TMA_LOADENS4_14ComposedLayoutINS4_7SwizzleILi3ELi4ELi3EEENS4_18smem_ptr_flag_bitsILi16EEENSR_INS5_IJNSA_ILi8EEESE_EEENS5_IJSE_SB_EEEEEEEvNS4_8identityESY_S18_vS19_EENS_8epilogue10collective18CollectiveEpilogueINS1B_23Sm100TmaWarpSpecializedILi4ELi2ELi32ELb1ELb0EEEJSG_NS5_IJNSR_ISE_SB_EES1G_EEESH_SI_SH_SI_NS1B_6fusion15FusionCallbacksIS1F_NS1I_17LinearCombinationISH_fSH_fLNS_15FloatRoundStyleE2EEESG_S1H_JEEENS4_5SM1004TMEM4LOAD26SM100_TMEM_LOAD_16dp256b8xESY_S18_NS4_17SM75_U32x4_LDSM_NENS4_14SM90_TMA_STOREES18_NS4_17SM90_U32x4_STSM_NENS4_39AutoVectorizingCopyWithAssumedAlignmentILi128EEEEEEvvEEEEvNT_6ParamsE,@"STO_CUDA_ENTRY STV_DEFAULT"
_ZN7cutlass13device_kernelINS_4gemm6kernel13GemmUniversalIN4cute5tupleIJiiiiEEENS1_10collective13CollectiveMmaINS1_35MainloopSm100TmaUmmaWarpSpecializedILi3ELi2ELi4ENS5_IJNS4_1CILi1EEESB_SB_EEEEENS5_IJNSA_ILi64EEENSA_ILi256EEESE_EEENS_6half_tENS5_IJlSB_lEEESH_SI_NS4_8TiledMMAINS4_8MMA_AtomIJNS4_20SM100_MMA_F16BF16_SSISH_SH_fLi64ELi256ELNS4_4UMMA5MajorE0ELSN_0ELNSM_7ScaleInE0ELSO_0EEEEEENS4_6LayoutISC_NS5_IJNSA_ILi0EEESS_SS_EEEEENS5_IJNS4_10UnderscoreESV_SV_EEEEENS4_13SM90_TMA_LOADENS4_14ComposedLayoutINS4_7SwizzleILi3ELi4ELi3EEENS4_18smem_ptr_flag_bitsILi16EEENSR_INS5_IJNSA_ILi8EEESE_EEENS5_IJSE_SB_EEEEEEEvNS4_8identityESY_S18_vS19_EENS_8epilogue10collective18CollectiveEpilogueINS1B_23Sm100TmaWarpSpecializedILi4ELi2ELi32ELb1ELb0EEEJSG_NS5_IJNSR_ISE_SB_EES1G_EEESH_SI_SH_SI_NS1B_6fusion15FusionCallbacksIS1F_NS1I_17LinearCombinationISH_fSH_fLNS_15FloatRoundStyleE2EEESG_S1H_JEEENS4_5SM1004TMEM4LOAD26SM100_TMEM_LOAD_16dp256b8xESY_S18_NS4_17SM75_U32x4_LDSM_NENS4_14SM90_TMA_STOREES18_NS4_17SM90_U32x4_STSM_NENS4_39AutoVectorizingCopyWithAssumedAlignmentILi128EEEEEEvvEEEEvNT_6ParamsE:
[----:B------:R-:W1:Y:S01]  /*0000*/  LDC R1, c[0x0][0x37c] ;  /* 0x0000df00ff017b82 */ /* 0x000e620000000800 */
[----:B------:R-:W2:Y:S01]  /*0010*/  S2R R101, SR_TID.X ;  /* 0x0000000000657919 */ /* 0x000ea20000002100 */
[----:B------:R-:W3:Y:S01]  /*0020*/  LDCU.64 UR4, c[0x0][0x890] ;  /* 0x00011200ff0477ac */ /* 0x000ee20008000a00 */
[----:B------:R-:W-:Y:S02]  /*0030*/  PRMT R88, RZ, 0x7610, R88 ;  /* 0x00007610ff587816 */ /* 0x000fe40000000058 */
[----:B------:R-:W-:Y:S01]  /*0040*/  ELECT P5, URZ, PT ;  /* 0x0000000000ff782f */ /* 0x000fe200038a0000 */
[----:B------:R-:W4:Y:S01]  /*0050*/  LDCU.64 UR46, c[0x0][0x358] ;  /* 0x00006b00ff2e77ac */ /* 0x000f220008000a00 */
[----:B---3--:R-:W-:-:S04]  /*0060*/  UISETP.NE.U32.AND UP0, UPT, UR4, URZ, UPT ;  /* 0x000000ff0400728c */ /* 0x008fc8000bf05070 */
[----:B------:R-:W-:Y:S01]  /*0070*/  UISETP.NE.AND.EX UP0, UPT, UR5, URZ, UPT, UP0 ;  /* 0x000000ff0500728c */ /* 0x000fe2000bf05300 */
[----:B--2---:R-:W-:-:S05]  /*0080*/  SHF.R.U32.HI R93, RZ, 0x5, R101 ;  /* 0x00000005ff5d7819 */ /* 0x004fca0000011665 */
[----:B------:R-:W2:Y:S02]  /*0090*/  SHFL.IDX PT, R0, R93, RZ, 0x1f ;  /* 0x00001fff5d007589 */ /* 0x000ea400000e0000 */
[----:B--2---:R-:W-:Y:S01]  /*00a0*/  R2UR UR8, R0 ;  /* 0x00000000000872ca */ /* 0x004fe200000e0000 */
[----:B-1--4-:R-:W-:-:S14]  /*00b0*/  BRA.U UP0, `(.L_x_0) ;  /* 0x00000001002c7547 */ /* 0x012fdc000b800000 */
[----:B------:R-:W1:Y:S02]  /*00c0*/  LDCU.64 UR6, c[0x0][0x888] ;  /* 0x00011100ff0677ac */ /* 0x000e640008000a00 */
[----:B-1----:R-:W-:-:S04]  /*00d0*/  UISETP.NE.U32.AND UP0, UPT, UR6, URZ, UPT ;  /* 0x000000ff0600728c */ /* 0x002fc8000bf05070 */
[----:B------:R-:W-:-:S09]  /*00e0*/  UISETP.NE.AND.EX UP0, UPT, UR7, URZ, UPT, UP0 ;  /* 0x000000ff0700728c */ /* 0x000fd2000bf05300 */
[----:B------:R-:W-:Y:S05]  /*00f0*/  BRA.U !UP0, `(.L_x_1) ;  /* 0x0000000108107547 */ /* 0x000fea000b800000 */
[----:B------:R-:W1:Y:S02]  /*0100*/  LDC.64 R2, c[0x0][0x888] ;  /* 0x00022200ff027b82 */ /* 0x000e640000000a00 */
[----:B-1----:R1:W5:Y:S01]  /*0110*/  LDG.E R49, desc[UR46][R2.64] ;  /* 0x0000002e02317981 */ /* 0x002362000c1e1900 */
[----:B------:R-:W-:Y:S01]  /*0120*/  HFMA2 R88, -RZ, RZ, 0, 5.9604644775390625e-08 ;  /* 0x00000001ff587431 */ /* 0x000fe200000001ff */
[----:B------:R-:W-:Y:S05]  /*0130*/  BRA `(.L_x_0) ;  /* 0x00000000000c7947 */ /* 0x000fea0003800000 */
.L_x_1:
[----:B------:R-:W1:Y:S01]  /*0140*/  LDCU UR6, c[0x0][0x880] ;  /* 0x00011000ff0677ac */ /* 0x000e620008000800 */
[----:B------:R-:W-:Y:S01]  /*0150*/  HFMA2 R88, -RZ, RZ, 0, 5.9604644775390625e-08 ;  /* 0x00000001ff587431 */ /* 0x000fe200000001ff */
[----:B-1----:R-:W-:-:S07]  /*0160*/  MOV R49, UR6 ;  /* 0x0000000600317c02 */ /* 0x002fce0008000f00 */
.L_x_0:
[----:B------:R-:W2:Y:S02]  /*0170*/  LDCU.64 UR6, c[0x0][0x8b0] ;  /* 0x00011600ff0677ac */ /* 0x000ea40008000a00 */
[----:B--2---:R-:W-:-:S04]  /*0180*/  UISETP.NE.U32.AND UP0, UPT, UR6, URZ, UPT ;  /* 0x000000ff0600728c */ /* 0x004fc8000bf05070 */
[----:B------:R-:W-:-:S09]  /*0190*/  UISETP.NE.AND.EX UP0, UPT, UR7, URZ, UPT, UP0 ;  /* 0x000000ff0700728c */ /* 0x000fd2000bf05300 */
[----:B------:R-:W-:Y:S05]  /*01a0*/  BRA.U UP0, `(.L_x_2) ;  /* 0x0000000100247547 */ /* 0x000fea000b800000 */
[----:B------:R-:W2:Y:S02]  /*01b0*/  LDCU.64 UR6, c[0x0][0x8a8] ;  /* 0x00011500ff0677ac */ /* 0x000ea40008000a00 */
[----:B--2---:R-:W-:-:S04]  /*01c0*/  UISETP.NE.U32.AND UP0, UPT, UR6, URZ, UPT ;  /* 0x000000ff0600728c */ /* 0x004fc8000bf05070 */
[----:B------:R-:W-:-:S09]  /*01d0*/  UISETP.NE.AND.EX UP0, UPT, UR7, URZ, UPT, UP0 ;  /* 0x000000ff0700728c */ /* 0x000fd2000bf05300 */
[----:B------:R-:W-:Y:S05]  /*01e0*/  BRA.U !UP0, `(.L_x_3) ;  /* 0x00000001080c7547 */ /* 0x000fea000b800000 */
[----:B-1----:R-:W1:Y:S02]  /*01f0*/  LDC.64 R2, c[0x0][0x8a8] ;  /* 0x00022a00ff027b82 */ /* 0x002e640000000a00 */
[----:B-1----:R2:W5:Y:S01]  /*0200*/  LDG.E R47, desc[UR46][R2.64] ;  /* 0x0000002e022f7981 */ /* 0x002562000c1e1900 */
[----:B------:R-:W-:Y:S05]  /*0210*/  BRA `(.L_x_2) ;  /* 0x0000000000087947 */ /* 0x000fea0003800000 */
.L_x_3:
[----:B------:R-:W2:Y:S02]  /*0220*/  LDCU UR6, c[0x0][0x8a0] ;  /* 0x00011400ff0677ac */ /* 0x000ea40008000800 */
[----:B--2---:R-:W-:Y:S02]  /*0230*/  MOV R47, UR6 ;  /* 0x00000006002f7c02 */ /* 0x004fe40008000f00 */
.L_x_2:
[----:B------:R-:W-:Y:S01]  /*0240*/  IMAD.U32 R0, RZ, RZ, UR8 ;  /* 0x00000008ff007e24 */ /* 0x000fe2000f8e00ff */
[----:B------:R-:W-:Y:S04]  /*0250*/  BSSY.RECONVERGENT B0, `(.L_x_4) ;  /* 0x000000c000007945 */ /* 0x000fe80003800200 */
[C---:B------:R-:W-:Y:S02]  /*0260*/  ISETP.NE.OR P1, PT, R0.reuse, 0x1, !P5 ;  /* 0x000000010000780c */ /* 0x040fe40006f25670 */
[----:B------:R-:W-:-:S11]  /*0270*/  ISETP.NE.OR P0, PT, R0, 0x3, !P5 ;  /* 0x000000030000780c */ /* 0x000fd60006f05670 */
[----:B------:R-:W-:Y:S05]  /*0280*/  @P1 BRA `(.L_x_5) ;  /* 0x0000000000201947 */ /* 0x000fea0003800000 */
[----:B------:R-:W3:Y:S02]  /*0290*/  LDCU.64 UR6, c[0x0][0x348] ;  /* 0x00006900ff0677ac */ /* 0x000ee40008000a00 */
[----:B---3--:R-:W-:Y:S02]  /*02a0*/  UIADD3 UR10, UP1, UPT, UR6, 0x80, URZ ;  /* 0x00000080060a7890 */ /* 0x008fe4000ff3e0ff */
[----:B------:R-:W-:Y:S02]  /*02b0*/  UIADD3 UR6, UP0, UPT, UR6, 0x180, URZ ;  /* 0x0000018006067890 */ /* 0x000fe4000ff1e0ff */
[----:B------:R-:W-:Y:S02]  /*02c0*/  UIADD3.X UR11, UPT, UPT, URZ, UR7, URZ, UP1, !UPT ;  /* 0x00000007ff0b7290 */ /* 0x000fe40008ffe4ff */
[----:B------:R-:W-:-:S07]  /*02d0*/  UIADD3.X UR7, UPT, UPT, URZ, UR7, URZ, UP0, !UPT ;  /* 0x00000007ff077290 */ /* 0x000fce00087fe4ff */
[----:B------:R3:W-:Y:S02]  /*02e0*/  UTMACCTL.PF [UR10] ;  /* 0x000000000a0079b9 */ /* 0x0007e40008040000 */
[----:B------:R3:W-:Y:S02]  /*02f0*/  UTMACCTL.PF [UR6] ;  /* 0x00000000060079b9 */ /* 0x0007e40008040000 */
[----:B---3--:R-:W-:Y:S01]  /*0300*/  NOP ;  /* 0x0000000000007918 */ /* 0x008fe20000000000 */
.L_x_5:
[----:B------:R-:W-:Y:S05]  /*0310*/  BSYNC.RECONVERGENT B0 ;  /* 0x0000000000007941 */ /* 0x000fea0003800200 */
.L_x_4:
[----:B------:R-:W-:Y:S04]  /*0320*/  BSSY.RECONVERGENT B0, `(.L_x_6) ;  /* 0x000000a000007945 */ /* 0x000fe80003800200 */
        /* <DEDUP_REMOVED lines=9> */
.L_x_7:
[----:B------:R-:W-:Y:S05]  /*03c0*/  BSYNC.RECONVERGENT B0 ;  /* 0x0000000000007941 */ /* 0x000fea0003800200 */
.L_x_6:
[----:B------:R-:W3:Y:S01]  /*03d0*/  LDCU.64 UR6, c[0x0][0x888] ;  /* 0x00011100ff0677ac */ /* 0x000ee20008000a00 */
[----:B------:R-:W-:Y:S02]  /*03e0*/  UISETP.EQ.U32.AND UP1, UPT, UR4, URZ, UPT ;  /* 0x000000ff0400728c */ /* 0x000fe4000bf22070 */
[----:B------:R-:W-:Y:S02]  /*03f0*/  UPLOP3.LUT UP2, UPT, UPT, UPT, UPT, 0x80, 0x8 ;  /* 0x000000000008789c */ /* 0x000fe40003f4f070 */
[----:B---3--:R-:W-:-:S04]  /*0400*/  UISETP.NE.U32.AND UP0, UPT, UR6, URZ, UPT ;  /* 0x000000ff0600728c */ /* 0x008fc8000bf05070 */
[----:B------:R-:W-:-:S04]  /*0410*/  UISETP.NE.AND.EX UP0, UPT, UR7, URZ, UPT, UP0 ;  /* 0x000000ff0700728c */ /* 0x000fc8000bf05300 */
[----:B------:R-:W-:-:S04]  /*0420*/  UISETP.EQ.OR.EX UP3, UPT, UR5, URZ, !UP0, UP1 ;  /* 0x000000ff0500728c */ /* 0x000fc8000c762710 */
[----:B------:R-:W-:-:S05]  /*0430*/  UP2UR UR50, UPR, URZ, 0x8 ;  /* 0x00000008ff327883 */ /* 0x000fca0008000000 */
[----:B------:R-:W-:Y:S07]  /*0440*/  BRA.U !UP3, `(.L_x_8) ;  /* 0x000000010b207547 */ /* 0x000fee000b800000 */
[----:B------:R-:W-:Y:S01]  /*0450*/  UISETP.NE.U32.AND UP2, UPT, UR4, URZ, UPT ;  /* 0x000000ff0400728c */ /* 0x000fe2000bf45070 */
[----:B-----5:R-:W-:Y:S01]  /*0460*/  FSETP.NEU.AND P0, PT, R49, RZ, PT ;  /* 0x000000ff3100720b */ /* 0x020fe20003f0d000 */
[----:B------:R-:W-:Y:S02]  /*0470*/  USEL UR4, URZ, 0xffffffff, UP0 ;  /* 0xffffffffff047887 */ /* 0x000fe40008000000 */
[----:B------:R-:W-:-:S10]  /*0480*/  UISETP.NE.AND.EX UP2, UPT, UR5, URZ, UPT, UP2 ;  /* 0x000000ff0500728c */ /* 0x000fd4000bf45320 */
[----:B------:R-:W-:Y:S01]  /*0490*/  VOTEU.ANY UP1, P0 ;  /* 0x0000000000ff7886 */ /* 0x000fe20000020100 */
[----:B------:R-:W-:-:S04]  /*04a0*/  @!UP2 USEL UR4, URZ, 0xffffffff, UP1 ;  /* 0xffffffffff04a887 */ /* 0x000fc80008800000 */
[----:B------:R-:W-:-:S04]  /*04b0*/  ULOP3.LUT UR4, UR4, 0x1, URZ, 0xc0, !UPT ;  /* 0x0000000104047892 */ /* 0x000fc8000f8ec0ff */
[----:B------:R-:W-:-:S11]  /*04c0*/  UISETP.NE.U32.AND UP2, UPT, UR4, 0x1, UPT ;  /* 0x000000010400788c */ /* 0x000fd6000bf45070 */
.L_x_8:
[----:B-12---:R-:W1:Y:S01]  /*04d0*/  SHFL.IDX PT, R2, R93, RZ, 0x1f ;  /* 0x00001fff5d027589 */ /* 0x006e6200000e0000 */
[----:B------:R-:W-:-:S04]  /*04e0*/  UISETP.NE.AND UP1, UPT, UR8, 0x2, UPT ;  /* 0x000000020800788c */ /* 0x000fc8000bf25270 */
[----:B------:R-:W-:Y:S01]  /*04f0*/  USEL UR6, URZ, 0x1, UP1 ;  /* 0x00000001ff067887 */ /* 0x000fe20008800000 */
[----:B-1----:R-:W-:-:S13]  /*0500*/  ISETP.NE.AND P0, PT, R2, RZ, PT ;  /* 0x000000ff0200720c */ /* 0x002fda0003f05270 */
[----:B------:R-:W-:Y:S05]  /*0510*/  @P0 BRA `(.L_x_9) ;  /* 0x0000000000400947 */ /* 0x000fea0003800000 */
[----:B------:R-:W1:Y:S01]  /*0520*/  S2UR UR5, SR_CgaCtaId ;  /* 0x00000000000579c3 */ /* 0x000e620000008800 */
[----:B------:R-:W-:Y:S01]  /*0530*/  UMOV UR7, 0x400 ;  /* 0x0000040000077882 */ /* 0x000fe20000000000 */
[----:B------:R-:W-:Y:S01]  /*0540*/  UMOV UR4, 0x1 ;  /* 0x0000000100047882 */ /* 0x000fe20000000000 */
[----:B------:R-:W-:Y:S01]  /*0550*/  ELECT P0, URZ, PT ;  /* 0x0000000000ff782f */ /* 0x000fe20003800000 */
[----:B------:R-:W-:-:S04]  /*0560*/  UIADD3 UR10, UPT, UPT, -UR4, 0x100000, URZ ;  /* 0x00100000040a7890 */ /* 0x000fc8000fffe1ff */
[----:B------:R-:W-:Y:S02]  /*0570*/  USHF.L.U32 UR11, UR10, 0xb, URZ ;  /* 0x0000000b0a0b7899 */ /* 0x000fe400080006ff */
[----:B------:R-:W-:Y:S02]  /*0580*/  USHF.L.U32 UR10, UR10, 0x1, URZ ;  /* 0x000000010a0a7899 */ /* 0x000fe400080006ff */
[----:B-1----:R-:W-:Y:S01]  /*0590*/  ULEA UR5, UR5, UR7, 0x18 ;  /* 0x0000000705057291 */ /* 0x002fe2000f8ec0ff */
[----:B------:R-:W1:Y:S11]  /*05a0*/  FENCE.VIEW.ASYNC.S ;  /* 0x00000000000073c6 */ /* 0x000e760000000000 */
[----:B-1----:R1:W2:Y:S01]  /*05b0*/  SYNCS.EXCH.64 URZ, [UR5], UR10 ;  /* 0x0000000a05ff75b2 */ /* 0x0022a20008000100 */
[----:B------:R1:W3:Y:S01]  /*05c0*/  SYNCS.EXCH.64 URZ, [UR5+0x18], UR10 ;  /* 0x0000180a05ff75b2 */ /* 0x0002e20008000100 */
[----:B------:R1:W4:Y:S01]  /*05d0*/  SYNCS.EXCH.64 URZ, [UR5+0x8], UR10 ;  /* 0x0000080a05ff75b2 */ /* 0x0003220008000100 */
[----:B------:R1:W1:Y:S01]  /*05e0*/  SYNCS.EXCH.64 URZ, [UR5+0x20], UR10 ;  /* 0x0000200a05ff75b2 */ /* 0x0002620008000100 */
[----:B------:R1:W1:Y:S01]  /*05f0*/  SYNCS.EXCH.64 URZ, [UR5+0x10], UR10 ;  /* 0x0000100a05ff75b2 */ /* 0x0002620008000100 */
[----:B------:R1:W1:Y:S01]  /*0600*/  SYNCS.EXCH.64 URZ, [UR5+0x28], UR10 ;  /* 0x0000280a05ff75b2 */ /* 0x0002620008000100 */
[----:B------:R-:W-:Y:S01]  /*0610*/  NOP ;  /* 0x0000000000007918 */ /* 0x000fe20000000000 */
.L_x_9:
[----:B------:R-:W2:Y:S01]  /*0620*/  SHFL.IDX PT, R2, R93, RZ, 0x1f ;  /* 0x00001fff5d027589 */ /* 0x000ea200000e0000 */
[----:B------:R-:W-:Y:S01]  /*0630*/  NOP ;  /* 0x0000000000007918 */ /* 0x000fe20000000000 */
[----:B--2---:R-:W-:-:S13]  /*0640*/  ISETP.NE.AND P0, PT, R2, 0x1, PT ;  /* 0x000000010200780c */ /* 0x004fda0003f05270 */
[----:B------:R-:W-:Y:S05]  /*0650*/  @P0 BRA `(.L_x_10) ;  /* 0x0000000000580947 */ /* 0x000fea0003800000 */
[----:B------:R-:W2:Y:S01]  /*0660*/  S2UR UR7, SR_CgaCtaId ;  /* 0x00000000000779c3 */ /* 0x000ea20000008800 */
[----:B------:R-:W-:Y:S01]  /*0670*/  UMOV UR9, 0x400 ;  /* 0x0000040000097882 */ /* 0x000fe20000000000 */
[----:B-1----:R-:W-:Y:S01]  /*0680*/  UMOV UR5, 0x20 ;  /* 0x0000002000057882 */ /* 0x002fe20000000000 */
[----:B------:R-:W-:Y:S01]  /*0690*/  UMOV UR4, 0x80 ;  /* 0x0000008000047882 */ /* 0x000fe20000000000 */
[----:B------:R-:W-:-:S04]  /*06a0*/  UIADD3 UR10, UPT, UPT, -UR5, 0x100000, URZ ;  /* 0x00100000050a7890 */ /* 0x000fc8000fffe1ff */
[----:B------:R-:W-:Y:S02]  /*06b0*/  USHF.L.U32 UR11, UR10, 0xb, URZ ;  /* 0x0000000b0a0b7899 */ /* 0x000fe400080006ff */
[----:B------:R-:W-:Y:S02]  /*06c0*/  USHF.L.U32 UR10, UR10, 0x1, URZ ;  /* 0x000000010a0a7899 */ /* 0x000fe400080006ff */
[----:B------:R-:W-:-:S04]  /*06d0*/  UIADD3 UR4, UPT, UPT, -UR4, 0x100000, URZ ;  /* 0x0010000004047890 */ /* 0x000fc8000fffe1ff */
[----:B------:R-:W-:Y:S02]  /*06e0*/  USHF.L.U32 UR5, UR4, 0xb, URZ ;  /* 0x0000000b04057899 */ /* 0x000fe400080006ff */
[----:B------:R-:W-:Y:S01]  /*06f0*/  USHF.L.U32 UR4, UR4, 0x1, URZ ;  /* 0x0000000104047899 */ /* 0x000fe200080006ff */
[----:B------:R-:W-:Y:S01]  /*0700*/  ELECT P0, URZ, PT ;  /* 0x0000000000ff782f */ /* 0x000fe20003800000 */
[----:B--2---:R-:W-:Y:S01]  /*0710*/  ULEA UR7, UR7, UR9, 0x18 ;  /* 0x0000000907077291 */ /* 0x004fe2000f8ec0ff */
[----:B------:R-:W1:Y:S11]  /*0720*/  FENCE.VIEW.ASYNC.S ;  /* 0x00000000000073c6 */ /* 0x000e760000000000 */
[----:B-1----:R2:W1:Y:S01]  /*0730*/  SYNCS.EXCH.64 URZ, [UR7+0x30], UR10 ;  /* 0x0000300a07ff75b2 */ /* 0x0024620008000100 */
[----:B------:R2:W1:Y:S01]  /*0740*/  SYNCS.EXCH.64 URZ, [UR7+0x50], UR4 ;  /* 0x0000500407ff75b2 */ /* 0x0004620008000100 */
[----:B------:R2:W1:Y:S01]  /*0750*/  SYNCS.EXCH.64 URZ, [UR7+0x38], UR10 ;  /* 0x0000380a07ff75b2 */ /* 0x0004620008000100 */
[----:B------:R2:W1:Y:S01]  /*0760*/  SYNCS.EXCH.64 URZ, [UR7+0x58], UR4 ;  /* 0x0000580407ff75b2 */ /* 0x0004620008000100 */
[----:B------:R2:W1:Y:S01]  /*0770*/  SYNCS.EXCH.64 URZ, [UR7+0x40], UR10 ;  /* 0x0000400a07ff75b2 */ /* 0x0004620008000100 */
[----:B------:R2:W1:Y:S01]  /*0780*/  SYNCS.EXCH.64 URZ, [UR7+0x60], UR4 ;  /* 0x0000600407ff75b2 */ /* 0x0004620008000100 */
[----:B------:R2:W1:Y:S01]  /*0790*/  SYNCS.EXCH.64 URZ, [UR7+0x48], UR10 ;  /* 0x0000480a07ff75b2 */ /* 0x0004620008000100 */
[----:B------:R2:W1:Y:S02]  /*07a0*/  SYNCS.EXCH.64 URZ, [UR7+0x68], UR4 ;  /* 0x0000680407ff75b2 */ /* 0x0004640008000100 */
[----:B--2---:R-:W-:Y:S01]  /*07b0*/  NOP ;  /* 0x0000000000007918 */ /* 0x004fe20000000000 */
.L_x_10:
[----:B------:R-:W2:Y:S01]  /*07c0*/  SHFL.IDX PT, R2, R93, RZ, 0x1f ;  /* 0x00001fff5d027589 */ /* 0x000ea200000e0000 */
[----:B------:R-:W-:Y:S01]  /*07d0*/  NOP ;  /* 0x0000000000007918 */ /* 0x000fe20000000000 */
[----:B--2---:R-:W-:-:S13]  /*07e0*/  ISETP.NE.AND P0, PT, R2, 0x3, PT ;  /* 0x000000030200780c */ /* 0x004fda0003f05270 */
[----:B------:R-:W-:Y:S05]  /*07f0*/  @P0 BRA `(.L_x_11) ;  /* 0x0000000000300947 */ /* 0x000fea0003800000 */
[----:B-1----:R-:W1:Y:S01]  /*0800*/  S2UR UR5, SR_CgaCtaId ;  /* 0x00000000000579c3 */ /* 0x002e620000008800 */
        /* <DEDUP_REMOVED lines=8> */
[----:B-1----:R2:W1:Y:S01]  /*0890*/  SYNCS.EXCH.64 URZ, [UR5+0x70], UR10 ;  /* 0x0000700a05ff75b2 */ /* 0x0024620008000100 */
[----:B------:R2:W1:Y:S02]  /*08a0*/  SYNCS.EXCH.64 URZ, [UR5+0x78], UR10 ;  /* 0x0000780a05ff75b2 */ /* 0x0004640008000100 */
[----:B--2---:R-:W-:Y:S01]  /*08b0*/  NOP ;  /* 0x0000000000007918 */ /* 0x004fe20000000000 */
.L_x_11:
[----:B------:R-:W2:Y:S01]  /*08c0*/  SHFL.IDX PT, R2, R93, RZ, 0x1f ;  /* 0x00001fff5d027589 */ /* 0x000ea200000e0000 */
[----:B------:R-:W-:Y:S01]  /*08d0*/  NOP ;  /* 0x0000000000007918 */ /* 0x000fe20000000000 */
[----:B--2---:R-:W-:-:S13]  /*08e0*/  ISETP.NE.AND P0, PT, R2, 0x4, PT ;  /* 0x000000040200780c */ /* 0x004fda0003f05270 */
[----:B------:R-:W-:Y:S05]  /*08f0*/  @P0 BRA `(.L_x_12) ;  /* 0x00000000004c0947 */ /* 0x000fea0003800000 */
[----:B-1----:R-:W1:Y:S01]  /*0900*/  S2UR UR5, SR_CgaCtaId ;  /* 0x00000000000579c3 */ /* 0x002e620000008800 */
[----:B------:R-:W-:Y:S01]  /*0910*/  UMOV UR9, 0x100 ;  /* 0x0000010000097882 */ /* 0x000fe20000000000 */
[----:B------:R-:W-:Y:S01]  /*0920*/  UMOV UR7, 0x400 ;  /* 0x0000040000077882 */ /* 0x000fe20000000000 */
[----:B------:R-:W-:Y:S01]  /*0930*/  USEL UR9, UR9, 0xe0, UP2 ;  /* 0x000000e009097887 */ /* 0x000fe20009000000 */
[----:B------:R-:W-:Y:S01]  /*0940*/  UMOV UR4, 0x1 ;  /* 0x0000000100047882 */ /* 0x000fe20000000000 */
[----:B------:R-:W-:Y:S01]  /*0950*/  ELECT P0, URZ, PT ;  /* 0x0000000000ff782f */ /* 0x000fe20003800000 */
[----:B------:R-:W-:-:S04]  /*0960*/  UIADD3 UR10, UPT, UPT, -UR4, 0x100000, URZ ;  /* 0x00100000040a7890 */ /* 0x000fc8000fffe1ff */
[----:B------:R-:W-:Y:S02]  /*0970*/  USHF.L.U32 UR11, UR10, 0xb, URZ ;  /* 0x0000000b0a0b7899 */ /* 0x000fe400080006ff */
[----:B------:R-:W-:Y:S02]  /*0980*/  USHF.L.U32 UR10, UR10, 0x1, URZ ;  /* 0x000000010a0a7899 */ /* 0x000fe400080006ff */
[----:B------:R-:W-:-:S04]  /*0990*/  UIADD3 UR12, UPT, UPT, -UR9, 0x100000, URZ ;  /* 0x00100000090c7890 */ /* 0x000fc8000fffe1ff */
[----:B------:R-:W-:Y:S02]  /*09a0*/  USHF.L.U32 UR13, UR12, 0xb, URZ ;  /* 0x0000000b0c0d7899 */ /* 0x000fe400080006ff */
[----:B------:R-:W-:Y:S02]  /*09b0*/  USHF.L.U32 UR12, UR12, 0x1, URZ ;  /* 0x000000010c0c7899 */ /* 0x000fe400080006ff */
[----:B-1----:R-:W-:Y:S01]  /*09c0*/  ULEA UR5, UR5, UR7, 0x18 ;  /* 0x0000000705057291 */ /* 0x002fe2000f8ec0ff */
[----:B------:R-:W1:Y:S11]  /*09d0*/  FENCE.VIEW.ASYNC.S ;  /* 0x00000000000073c6 */ /* 0x000e760000000000 */
[----:B-1----:R2:W1:Y:S01]  /*09e0*/  SYNCS.EXCH.64 URZ, [UR5+0x80], UR10 ;  /* 0x0000800a05ff75b2 */ /* 0x0024620008000100 */
[----:B------:R2:W1:Y:S01]  /*09f0*/  SYNCS.EXCH.64 URZ, [UR5+0x90], UR12 ;  /* 0x0000900c05ff75b2 */ /* 0x0004620008000100 */
[----:B------:R2:W1:Y:S01]  /*0a00*/  SYNCS.EXCH.64 URZ, [UR5+0x88], UR10 ;  /* 0x0000880a05ff75b2 */ /* 0x0004620008000100 */
[----:B------:R2:W1:Y:S02]  /*0a10*/  SYNCS.EXCH.64 URZ, [UR5+0x98], UR12 ;  /* 0x0000980c05ff75b2 */ /* 0x0004640008000100 */
[----:B--2---:R-:W-:Y:S01]  /*0a20*/  NOP ;  /* 0x0000000000007918 */ /* 0x004fe20000000000 */
.L_x_12:
        /* <DEDUP_REMOVED lines=26> */
.L_x_13:
        /* <DEDUP_REMOVED lines=18> */
.L_x_14:
[----:B-1----:R-:W1:Y:S01]  /*0cf0*/  S2UR UR5, SR_CTAID.X ;  /* 0x00000000000579c3 */ /* 0x002e620000002500 */
[----:B------:R-:W-:-:S05]  /*0d00*/  CS2R.32 R87, SR_CgaSize ;  /* 0x0000000000577805 */ /* 0x000fca0000008a00 */
[----:B------:R-:W-:-:S05]  /*0d10*/  IMAD R87, R87, -0xa0, RZ ;  /* 0xffffff6057577824 */ /* 0x000fca00078e02ff */
[----:B------:R-:W-:-:S14]  /*0d20*/  R2UR UR9, R87 ;  /* 0x00000000570972ca */ /* 0x000fdc00000e0000 */
[----:B------:R-:W2:Y:S01]  /*0d30*/  LDCU UR9, c[0x0][UR9+0x2b0] ;  /* 0x00005600090977ac */ /* 0x000ea20008000800 */
[----:B------:R-:W-:Y:S01]  /*0d40*/  NOP ;  /* 0x0000000000007918 */ /* 0x000fe20000000000 */
[----:B------:R-:W-:-:S05]  /*0d50*/  CS2R.32 R87, SR_CgaSize ;  /* 0x0000000000577805 */ /* 0x000fca0000008a00 */
[----:B------:R-:W-:-:S05]  /*0d60*/  IMAD R87, R87, -0xa0, RZ ;  /* 0xffffff6057577824 */ /* 0x000fca00078e02ff */
[----:B------:R-:W-:-:S14]  /*0d70*/  R2UR UR7, R87 ;  /* 0x00000000570772ca */ /* 0x000fdc00000e0000 */
[----:B------:R-:W3:Y:S01]  /*0d80*/  LDCU UR7, c[0x0][UR7+0x2b4] ;  /* 0x00005680070777ac */ /* 0x000ee20008000800 */
[----:B------:R-:W4:Y:S08]  /*0d90*/  S2UR UR4, SR_CTAID.Y ;  /* 0x00000000000479c3 */ /* 0x000f300000002600 */
[----:B------:R-:W3:Y:S01]  /*0da0*/  LDC R10, c[0x0][0xb24] ;  /* 0x0002c900ff0a7b82 */ /* 0x000ee20000000800 */
[----:B-1----:R-:W-:-:S02]  /*0db0*/  I2FP.F32.U32 R87, UR5 ;  /* 0x0000000500577c45 */ /* 0x002fc40008201000 */
[----:B------:R-:W-:-:S05]  /*0dc0*/  CS2R.32 R3, SR_CgaSize ;  /* 0x0000000000037805 */ /* 0x000fca0000008a00 */
[----:B------:R-:W-:-:S06]  /*0dd0*/  IMAD R3, R3, -0xa0, RZ ;  /* 0xffffff6003037824 */ /* 0x000fcc00078e02ff */
[----:B------:R-:W1:Y:S01]  /*0de0*/  LDC R3, c[0x0][R3+0x2a0] ;  /* 0x0000a80003037b82 */ /* 0x000e620000000800 */
[----:B------:R-:W-:Y:S01]  /*0df0*/  MOV R15, UR5 ;  /* 0x00000005000f7c02 */ /* 0x000fe20008000f00 */
[----:B--2---:R-:W-:Y:S01]  /*0e00*/  FMUL R87, R87, UR9 ;  /* 0x0000000957577c20 */ /* 0x004fe20008400000 */
[----:B----4-:R-:W-:Y:S02]  /*0e10*/  I2FP.F32.U32 R86, UR4 ;  /* 0x0000000400567c45 */ /* 0x010fe40008201000 */
[----:B------:R-:W-:-:S05]  /*0e20*/  CS2R.32 R2, SR_CgaSize ;  /* 0x0000000000027805 */ /* 0x000fca0000008a00 */
[----:B------:R-:W-:-:S06]  /*0e30*/  IMAD R2, R2, -0xa0, RZ ;  /* 0xffffff6002027824 */ /* 0x000fcc00078e02ff */
[----:B------:R-:W2:Y:S01]  /*0e40*/  LDC R2, c[0x0][R2+0x2a4] ;  /* 0x0000a90002027b82 */ /* 0x000ea20000000800 */
[----:B------:R-:W-:Y:S01]  /*0e50*/  MOV R14, UR4 ;  /* 0x00000004000e7c02 */ /* 0x000fe20008000f00 */
[----:B------:R-:W4:Y:S01]  /*0e60*/  F2I.U32.TRUNC.NTZ R87, R87 ;  /* 0x0000005700577305 */ /* 0x000f22000020f000 */
[----:B---3--:R-:W-:-:S05]  /*0e70*/  FMUL R86, R86, UR7 ;  /* 0x0000000756567c20 */ /* 0x008fca0008400000 */
[----:B------:R-:W-:Y:S01]  /*0e80*/  BAR.SYNC.DEFER_BLOCKING 0x0 ;  /* 0x0000000000007b1d */ /* 0x000fe20000010000 */
[----:B------:R-:W-:-:S05]  /*0e90*/  ISETP.GE.AND P0, PT, R10, 0x1, PT ;  /* 0x000000010a00780c */ /* 0x000fca0003f06270 */
[----:B------:R-:W3:Y:S02]  /*0ea0*/  F2I.U32.TRUNC.NTZ R86, R86 ;  /* 0x0000005600567305 */ /* 0x000ee4000020f000 */
[----:B------:R-:W2:Y:S01]  /*0eb0*/  S2UR UR36, SR_CTAID.Z ;  /* 0x00000000002479c3 */ /* 0x000ea20000002700 */
[----:B----4-:R-:W-:-:S05]  /*0ec0*/  IADD3 R87, PT, PT, -R87, RZ, RZ ;  /* 0x000000ff57577210 */ /* 0x010fca0007ffe1ff */
[----:B-1----:R-:W-:Y:S01]  /*0ed0*/  IMAD R87, R3, R87, UR5 ;  /* 0x0000000503577e24 */ /* 0x002fe2000f8e0257 */
[----:B---3--:R-:W-:-:S05]  /*0ee0*/  IADD3 R86, PT, PT, -R86, RZ, RZ ;  /* 0x000000ff56567210 */ /* 0x008fca0007ffe1ff */
[----:B--2---:R-:W-:Y:S01]  /*0ef0*/  IMAD R86, R2, R86, UR4 ;  /* 0x0000000402567e24 */ /* 0x004fe2000f8e0256 */
[----:B------:R-:W-:Y:S06]  /*0f00*/  @!P0 BRA `(.L_x_15) ;  /* 0x0000000000b88947 */ /* 0x000fec0003800000 */
[----:B------:R-:W1:Y:S01]  /*0f10*/  LDC.64 R4, c[0x0][0xb18] ;  /* 0x0002c600ff047b82 */ /* 0x000e620000000a00 */
[----:B------:R-:W-:-:S07]  /*0f20*/  ISETP.NE.AND P0, PT, R10, 0x1, PT ;  /* 0x000000010a00780c */ /* 0x000fce0003f05270 */
[----:B------:R-:W2:Y:S08]  /*0f30*/  LDC R9, c[0x0][0xb0c] ;  /* 0x0002c300ff097b82 */ /* 0x000eb00000000800 */
[----:B------:R-:W3:Y:S08]  /*0f40*/  LDC R12, c[0x0][0x370] ;  /* 0x0000dc00ff0c7b82 */ /* 0x000ef00000000800 */
[----:B------:R-:W4:Y:S01]  /*0f50*/  LDC R11, c[0x0][0x374] ;  /* 0x0000dd00ff0b7b82 */ /* 0x000f220000000800 */
[----:B-1----:R-:W-:-:S07]  /*0f60*/  ISETP.NE.AND P1, PT, R4, 0x1, PT ;  /* 0x000000010400780c */ /* 0x002fce0003f25270 */
[----:B------:R-:W3:Y:S01]  /*0f70*/  LDC.64 R6, c[0x0][0xb10] ;  /* 0x0002c400ff067b82 */ /* 0x000ee20000000a00 */
[----:B--2---:R-:W-:-:S07]  /*0f80*/  ISETP.NE.AND P2, PT, R9, 0x1, PT ;  /* 0x000000010900780c */ /* 0x004fce0003f45270 */
[----:B------:R-:W1:Y:S08]  /*0f90*/  LDC R8, c[0x0][0xb20] ;  /* 0x0002c800ff087b82 */ /* 0x000e700000000800 */
[----:B------:R-:W2:Y:S01]  /*0fa0*/  LDC.64 R2, c[0x0][0xb28] ;  /* 0x0002ca00ff027b82 */ /* 0x000ea20000000a00 */
[----:B----4-:R-:W-:-:S04]  /*0fb0*/  IMAD.HI.U32 R13, R11, R5, RZ ;  /* 0x000000050b0d7227 */ /* 0x010fc800078e00ff */
[----:B------:R-:W-:-:S04]  /*0fc0*/  IMAD.HI.U32 R5, R14, R5, RZ ;  /* 0x000000050e057227 */ /* 0x000fc800078e00ff */
[----:B---3--:R-:W-:-:S05]  /*0fd0*/  IMAD.HI.U32 R16, R12, R6, RZ ;  /* 0x000000060c107227 */ /* 0x008fca00078e00ff */
[-C--:B------:R-:W-:Y:S01]  /*0fe0*/  @P2 SHF.R.U32.HI R12, RZ, R7.reuse, R16 ;  /* 0x00000007ff0c2219 */ /* 0x080fe20000011610 */
[----:B------:R-:W-:Y:S01]  /*0ff0*/  IMAD.HI.U32 R16, R15, R6, RZ ;  /* 0x000000060f107227 */ /* 0x000fe200078e00ff */
[-C--:B-1----:R-:W-:Y:S02]  /*1000*/  @P1 SHF.R.U32.HI R11, RZ, R8.reuse, R13 ;  /* 0x00000008ff0b1219 */ /* 0x082fe4000001160d */
[----:B------:R-:W-:Y:S02]  /*1010*/  SHF.R.U32.HI R5, RZ, R8, R5 ;  /* 0x00000008ff057219 */ /* 0x000fe40000011605 */
[----:B------:R-:W-:Y:S02]  /*1020*/  SHF.R.U32.HI R16, RZ, R7, R16 ;  /* 0x00000007ff107219 */ /* 0x000fe40000011610 */
[----:B------:R-:W-:Y:S01]  /*1030*/  SEL R5, R14, R5, !P1 ;  /* 0x000000050e057207 */ /* 0x000fe20004800000 */
[----:B--2---:R-:W-:Y:S01]  /*1040*/  IMAD.HI.U32 R13, R11, R2, RZ ;  /* 0x000000020b0d7227 */ /* 0x004fe200078e00ff */
[----:B------:R-:W-:-:S03]  /*1050*/  SEL R16, R15, R16, !P2 ;  /* 0x000000100f107207 */ /* 0x000fc60005000000 */
[----:B------:R-:W-:Y:S01]  /*1060*/  IMAD.HI.U32 R6, R12, R2, RZ ;  /* 0x000000020c067227 */ /* 0x000fe200078e00ff */
[----:B------:R-:W-:-:S04]  /*1070*/  @P0 SHF.R.U32.HI R11, RZ, R3, R13 ;  /* 0x00000003ff0b0219 */ /* 0x000fc8000001160d */
[----:B------:R-:W-:Y:S01]  /*1080*/  @P0 SHF.R.U32.HI R12, RZ, R3, R6 ;  /* 0x00000003ff0c0219 */ /* 0x000fe20000011606 */
[----:B------:R-:W-:-:S04]  /*1090*/  IMAD R11, R11, R10, RZ ;  /* 0x0000000a0b0b7224 */ /* 0x000fc800078e02ff */
[----:B------:R-:W-:Y:S01]  /*10a0*/  IMAD R6, R12, R10, RZ ;  /* 0x0000000a0c067224 */ /* 0x000fe200078e02ff */
[----:B------:R-:W-:-:S04]  /*10b0*/  ISETP.GE.AND P1, PT, R5, R11, PT ;  /* 0x0000000b0500720c */ /* 0x000fc80003f26270 */
[----:B------:R-:W-:Y:S01]  /*10c0*/  ISETP.GE.OR P1, PT, R16, R6, P1 ;  /* 0x000000061000720c */ /* 0x000fe20000f26670 */
[----:B------:R-:W-:-:S05]  /*10d0*/  IMAD.HI.U32 R6, R5, R2, RZ ;  /* 0x0000000205067227 */ /* 0x000fca00078e00ff */
[----:B------:R-:W-:-:S04]  /*10e0*/  SHF.R.U32.HI R6, RZ, R3, R6 ;  /* 0x00000003ff067219 */ /* 0x000fc80000011606 */
[----:B------:R-:W-:-:S03]  /*10f0*/  SEL R6, R5, R6, !P0 ;  /* 0x0000000605067207 */ /* 0x000fc60004000000 */
[----:B------:R-:W-:Y:S01]  /*1100*/  @!P1 IMAD.HI.U32 R7, R16, R2, RZ ;  /* 0x0000000210079227 */ /* 0x000fe200078e00ff */
[----:B------:R-:W-:-:S04]  /*1110*/  IADD3 R2, PT, PT, -R6, RZ, RZ ;  /* 0x000000ff06027210 */ /* 0x000fc80007ffe1ff */
[----:B------:R-:W-:Y:S01]  /*1120*/  @!P1 SHF.R.U32.HI R3, RZ, R3, R7 ;  /* 0x00000003ff039219 */ /* 0x000fe20000011607 */
[----:B------:R-:W-:Y:S01]  /*1130*/  IMAD R2, R10, R2, R5 ;  /* 0x000000020a027224 */ /* 0x000fe200078e0205 */
[----:B------:R-:W-:Y:S02]  /*1140*/  IADD3 R7, PT, PT, -R5, RZ, RZ ;  /* 0x000000ff05077210 */ /* 0x000fe40007ffe1ff */
[----:B------:R-:W-:-:S03]  /*1150*/  @!P1 SEL R3, R16, R3, !P0 ;  /* 0x0000000310039207 */ /* 0x000fc60004000000 */
[----:B------:R-:W-:Y:S02]  /*1160*/  IMAD R7, R4, R7, R14 ;  /* 0x0000000704077224 */ /* 0x000fe400078e020e */
[--C-:B------:R-:W-:Y:S02]  /*1170*/  @!P1 IMAD.IADD R6, R6, 0x1, -R3.reuse ;  /* 0x0000000106069824 */ /* 0x100fe400078e0a03 */
[----:B------:R-:W-:Y:S01]  /*1180*/  @!P1 IMAD R3, R2, R12, R3 ;  /* 0x0000000c02039224 */ /* 0x000fe200078e0203 */
[----:B------:R-:W-:Y:S01]  /*1190*/  IADD3 R2, PT, PT, -R16, RZ, RZ ;  /* 0x000000ff10027210 */ /* 0x000fe20007ffe1ff */
[----:B------:R-:W-:Y:S02]  /*11a0*/  @!P1 IMAD R5, R6, R10, R16 ;  /* 0x0000000a06059224 */ /* 0x000fe400078e0210 */
[----:B------:R-:W-:Y:S02]  /*11b0*/  @!P1 IMAD.MOV.U32 R16, RZ, RZ, R3 ;  /* 0x000000ffff109224 */ /* 0x000fe400078e0003 */
[----:B------:R-:W-:-:S02]  /*11c0*/  IMAD R2, R9, R2, R15 ;  /* 0x0000000209027224 */ /* 0x000fc400078e020f */
[----:B------:R-:W-:Y:S02]  /*11d0*/  IMAD R14, R5, R4, R7 ;  /* 0x00000004050e7224 */ /* 0x000fe400078e0207 */
[----:B------:R-:W-:Y:S02]  /*11e0*/  IMAD R15, R16, R9, R2 ;  /* 0x00000009100f7224 */ /* 0x000fe400078e0202 */
.L_x_15:
[----:B------:R-:W1:Y:S01]  /*11f0*/  LDCU UR4, c[0x0][0xb30] ;  /* 0x00016600ff0477ac */ /* 0x000e620008000800 */
[----:B------:R-:W2:Y:S08]  /*1200*/  S2UR UR37, SR_CgaCtaId ;  /* 0x00000000002579c3 */ /* 0x000eb00000008800 */
[----:B------:R-:W3:Y:S01]  /*1210*/  LDC R40, c[0x0][0xb24] ;  /* 0x0002c900ff287b82 */ /* 0x000ee20000000800 */
[----:B-1----:R-:W-:-:S09]  /*1220*/  UISETP.NE.AND UP1, UPT, UR4, 0x1, UPT ;  /* 0x000000010400788c */ /* 0x002fd2000bf25270 */
[----:B--2---:R-:W-:Y:S05]  /*1230*/  BRA.U UP1, `(.L_x_16) ;  /* 0x0000000101407547 */ /* 0x004fea000b800000 */
[----:B------:R-:W1:Y:S08]  /*1240*/  LDC.64 R4, c[0x0][0xb10] ;  /* 0x0002c400ff047b82 */ /* 0x000e700000000a00 */
[----:B------:R-:W2:Y:S08]  /*1250*/  LDC.64 R2, c[0x0][0xb18] ;  /* 0x0002c600ff027b82 */ /* 0x000eb00000000a00 */
[----:B------:R-:W4:Y:S08]  /*1260*/  LDC R6, c[0x0][0xb20] ;  /* 0x0002c800ff067b82 */ /* 0x000f300000000800 */
[----:B------:R-:W3:Y:S01]  /*1270*/  LDC R7, c[0x0][0xb0c] ;  /* 0x0002c300ff077b82 */ /* 0x000ee20000000800 */
[----:B-1----:R-:W-:-:S05]  /*1280*/  IMAD.HI.U32 R4, R15, R4, RZ ;  /* 0x000000040f047227 */ /* 0x002fca00078e00ff */
[----:B------:R-:W-:Y:S01]  /*1290*/  SHF.R.U32.HI R4, RZ, R5, R4 ;  /* 0x00000005ff047219 */ /* 0x000fe20000011604 */
[----:B--2---:R-:W-:Y:S01]  /*12a0*/  IMAD.HI.U32 R3, R14, R3, RZ ;  /* 0x000000030e037227 */ /* 0x004fe200078e00ff */
[----:B------:R-:W-:-:S04]  /*12b0*/  ISETP.NE.AND P0, PT, R2, 0x1, PT ;  /* 0x000000010200780c */ /* 0x000fc80003f05270 */
[----:B----4-:R-:W-:-:S04]  /*12c0*/  SHF.R.U32.HI R3, RZ, R6, R3 ;  /* 0x00000006ff037219 */ /* 0x010fc80000011603 */
[----:B------:R-:W-:Y:S02]  /*12d0*/  SEL R3, R14, R3, !P0 ;  /* 0x000000030e037207 */ /* 0x000fe40004000000 */
[----:B---3--:R-:W-:-:S04]  /*12e0*/  ISETP.NE.AND P1, PT, R7, 0x1, PT ;  /* 0x000000010700780c */ /* 0x008fc80003f25270 */
[----:B------:R-:W-:-:S05]  /*12f0*/  SEL R4, R15, R4, !P1 ;  /* 0x000000040f047207 */ /* 0x000fca0004800000 */
[----:B------:R-:W-:Y:S02]  /*1300*/  IMAD.IADD R5, R3, 0x1, -R4 ;  /* 0x0000000103057824 */ /* 0x000fe400078e0a04 */
[----:B------:R-:W-:Y:S02]  /*1310*/  IMAD.IADD R3, R4, 0x1, -R3 ;  /* 0x0000000104037824 */ /* 0x000fe400078e0a03 */
[----:B------:R-:W-:Y:S02]  /*1320*/  IMAD R15, R5, R7, R15 ;  /* 0x00000007050f7224 */ /* 0x000fe400078e020f */
[----:B------:R-:W-:-:S07]  /*1330*/  IMAD R14, R3, R2, R14 ;  /* 0x00000002030e7224 */ /* 0x000fce00078e020e */
.L_x_16:
[----:B------:R-:W-:Y:S01]  /*1340*/  BAR.SYNC.DEFER_BLOCKING 0x0 ;  /* 0x0000000000007b1d */ /* 0x000fe20000010000 */
[----:B------:R-:W-:Y:S01]  /*1350*/  UISETP.NE.AND UP1, UPT, UR8, 0x2, UPT ;  /* 0x000000020800788c */ /* 0x000fe2000bf25270 */
[----:B------:R-:W-:Y:S02]  /*1360*/  ISETP.NE.OR P5, PT, R0, 0x2, !P5 ;  /* 0x000000020000780c */ /* 0x000fe40006fa5670 */
[----:B------:R-:W-:-:S06]  /*1370*/  LOP3.LUT R2, R101, 0x1f, RZ, 0xc0, !PT ;  /* 0x0000001f65027812 */ /* 0x000fcc00078ec0ff */
[----:B------:R-:W-:Y:S05]  /*1380*/  BRA.U UP1, `(.L_x_17) ;  /* 0x0000001101387547 */ /* 0x000fea000b800000 */
[----:B------:R-:W1:Y:S01]  /*1390*/  LDCU UR13, c[0x0][0x38c] ;  /* 0x00007180ff0d77ac */ /* 0x000e620008000800 */
[----:B------:R-:W2:Y:S01]  /*13a0*/  LDC R8, c[0x0][0x370] ;  /* 0x0000dc00ff087b82 */ /* 0x000ea20000000800 */
[----:B------:R-:W-:Y:S01]  /*13b0*/  PLOP3.LUT P1, PT, PT, PT, UP2, 0x80, 0x8 ;  /* 0x000000000008781c */ /* 0x000fe20003f2f028 */
[----:B------:R-:W-:Y:S01]  /*13c0*/  IMAD.MOV.U32 R17, RZ, RZ, 0x1 ;  /* 0x00000001ff117424 */ /* 0x000fe200078e00ff */
[----:B------:R-:W-:Y:S01]  /*13d0*/  ISETP.EQ.OR P4, PT, R2, RZ, P5 ;  /* 0x000000ff0200720c */ /* 0x000fe20002f82670 */
[----:B------:R-:W-:Y:S01]  /*13e0*/  IMAD.MOV.U32 R16, RZ, RZ, RZ ;  /* 0x000000ffff107224 */ /* 0x000fe200078e00ff */
[----:B------:R-:W-:Y:S02]  /*13f0*/  PLOP3.LUT P1, PT, P1, PT, PT, 0x8, 0x80 ;  /* 0x000000000080781c */ /* 0x000fe40000f2e170 */
[----:B------:R-:W-:Y:S01]  /*1400*/  CS2R R12, SRZ ;  /* 0x00000000000c7805 */ /* 0x000fe2000001ff00 */
[----:B------:R-:W-:Y:S01]  /*1410*/  IMAD.MOV.U32 R11, RZ, RZ, 0x1 ;  /* 0x00000001ff0b7424 */ /* 0x000fe200078e00ff */
[----:B------:R-:W4:Y:S01]  /*1420*/  LDC R0, c[0x0][0x374] ;  /* 0x0000dd00ff007b82 */ /* 0x000f220000000800 */
[----:B------:R-:W2:Y:S01]  /*1430*/  LDCU.64 UR22, c[0x0][0x348] ;  /* 0x00006900ff1677ac */ /* 0x000ea20008000a00 */
[----:B------:R-:W-:Y:S01]  /*1440*/  UMOV UR6, URZ ;  /* 0x000000ff00067c82 */ /* 0x000fe20008000000 */
[----:B-1----:R-:W-:-:S04]  /*1450*/  UIADD3 UR5, UPT, UPT, UR13, 0x3f, URZ ;  /* 0x0000003f0d057890 */ /* 0x002fc8000fffe0ff */
[----:B------:R-:W-:-:S04]  /*1460*/  USHF.R.S32.HI UR4, URZ, 0x1f, UR5 ;  /* 0x0000001fff047899 */ /* 0x000fc80008011405 */
[----:B------:R-:W-:-:S04]  /*1470*/  ULEA.HI UR4, UR4, UR5, URZ, 0x6 ;  /* 0x0000000504047291 */ /* 0x000fc8000f8f30ff */
[----:B------:R-:W-:Y:S02]  /*1480*/  USHF.R.S32.HI UR15, URZ, 0x6, UR4 ;  /* 0x00000006ff0f7899 */ /* 0x000fe40008011404 */
[----:B------:R-:W-:Y:S02]  /*1490*/  UIADD3 UR4, UPT, UPT, UR13, -0x1, URZ ;  /* 0xffffffff0d047890 */ /* 0x000fe4000fffe0ff */
[----:B------:R-:W-:Y:S02]  /*14a0*/  UISETP.LT.U32.AND UP0, UPT, UR15, 0x3, UPT ;  /* 0x000000030f00788c */ /* 0x000fe4000bf01070 */
[----:B------:R-:W-:Y:S02]  /*14b0*/  UISETP.GE.U32.AND UP1, UPT, UR4, -0x7f, UPT ;  /* 0xffffff810400788c */ /* 0x000fe4000bf26070 */
[----:B------:R-:W-:Y:S02]  /*14c0*/  USEL UR14, UR15, 0x3, UP0 ;  /* 0x000000030f0e7887 */ /* 0x000fe40008000000 */
[----:B------:R-:W-:-:S02]  /*14d0*/  UIADD3 UR13, UPT, UPT, UR13, 0x7e, URZ ;  /* 0x0000007e0d0d7890 */ /* 0x000fc4000fffe0ff */
[----:B------:R-:W-:Y:S02]  /*14e0*/  UIADD3 UR5, UPT, UPT, UR14, -0x1, URZ ;  /* 0xffffffff0e057890 */ /* 0x000fe4000fffe0ff */
[----:B------:R-:W-:-:S03]  /*14f0*/  UIADD3 UR7, UPT, UPT, UR15, -UR14, URZ ;  /* 0x8000000e0f077290 */ /* 0x000fc6000fffe0ff */
[----:B------:R-:W-:-:S04]  /*1500*/  @UP1 UIADD3 UR5, UPT, UPT, UR14, URZ, URZ ;  /* 0x000000ff0e051290 */ /* 0x000fc8000fffe0ff */
[----:B--2---:R-:W-:-:S12]  /*1510*/  UIADD3 UR5, UPT, UPT, UR5, 0x1, URZ ;  /* 0x0000000105057890 */ /* 0x004fd8000fffe0ff */
.L_x_35:
[----:B------:R-:W-:Y:S01]  /*1520*/  UISETP.NE.AND UP0, UPT, UR37, URZ, UPT ;  /* 0x000000ff2500728c */ /* 0x000fe2000bf05270 */
[----:B------:R-:W1:Y:S08]  /*1530*/  S2UR UR37, SR_CgaCtaId ;  /* 0x00000000002579c3 */ /* 0x000e700000008800 */
[----:B------:R-:W-:Y:S05]  /*1540*/  BRA.U UP0, `(.L_x_18) ;  /* 0x0000000100347547 */ /* 0x000fea000b800000 */
[----:B------:R-:W2:Y:S01]  /*1550*/  S2R R2, SR_CgaCtaId ;  /* 0x0000000000027919 */ /* 0x000ea20000008800 */
[----:B------:R-:W-:-:S04]  /*1560*/  MOV R3, 0x400 ;  /* 0x0000040000037802 */ /* 0x000fc80000000f00 */
[----:B--2---:R-:W-:Y:S02]  /*1570*/  LEA R2, R2, R3, 0x18 ;  /* 0x0000000302027211 */ /* 0x004fe400078ec0ff */
[----:B------:R-:W-:-:S03]  /*1580*/  SHF.L.U32 R3, R11, 0x1f, RZ ;  /* 0x0000001f0b037819 */ /* 0x000fc600000006ff */
[----:B------:R-:W-:-:S04]  /*1590*/  IMAD R2, R12, 0x8, R2 ;  /* 0x000000080c027824 */ /* 0x000fc800078e0202 */
[----:B------:R-:W2:Y:S02]  /*15a0*/  SYNCS.PHASECHK.TRANS64.TRYWAIT P0, [R2+URZ+0xf0], R3 ;  /* 0x0000f003020075a7 */ /* 0x000ea400080011ff */
[----:B--2---:R-:W-:Y:S05]  /*15b0*/  @!P0 BRA `(.L_x_19) ;  /* 0x0000007400fc8947 */ /* 0x004fea0003800000 */
.L_x_130:
[----:B------:R-:W-:Y:S01]  /*15c0*/  VIADD R12, R12, 0x1 ;  /* 0x000000010c0c7836 */ /* 0x000fe20000000000 */
[----:B------:R2:W-:Y:S04]  /*15d0*/  SYNCS.ARRIVE.TRANS64.A1T0 RZ, [R2+URZ+0xe0], RZ ;  /* 0x0000e0ff02ff79a7 */ /* 0x0005e800081000ff */
[----:B------:R-:W-:-:S04]  /*15e0*/  ISETP.NE.AND P0, PT, R12, 0x2, PT ;  /* 0x000000020c00780c */ /* 0x000fc80003f05270 */
[----:B------:R-:W-:Y:S02]  /*15f0*/  SEL R12, R12, RZ, P0 ;  /* 0x000000ff0c0c7207 */ /* 0x000fe40000000000 */
[----:B--2---:R-:W-:-:S04]  /*1600*/  SEL R2, RZ, 0x1, P0 ;  /* 0x00000001ff027807 */ /* 0x004fc80000000000 */
[----:B------:R-:W-:-:S07]  /*1610*/  LOP3.LUT R11, R11, R2, RZ, 0x3c, !PT ;  /* 0x000000020b0b7212 */ /* 0x000fce00078e3cff */
.L_x_18:
[----:B------:R-:W-:Y:S01]  /*1620*/  UMOV UR4, 0x400 ;  /* 0x0000040000047882 */ /* 0x000fe20000000000 */
[----:B------:R-:W-:Y:S01]  /*1630*/  SHF.L.U32 R2, R17, 0x1f, RZ ;  /* 0x0000001f11027819 */ /* 0x000fe200000006ff */
[----:B-1----:R-:W-:Y:S01]  /*1640*/  ULEA UR4, UR37, UR4, 0x18 ;  /* 0x0000000425047291 */ /* 0x002fe2000f8ec0ff */
[----:B------:R-:W-:Y:S01]  /*1650*/  R2UR UR35, R15 ;  /* 0x000000000f2372ca */ /* 0x000fe200000e0000 */
[----:B------:R-:W-:Y:S01]  /*1660*/  UISETP.GE.U32.AND UP0, UPT, UR13, 0x7f, UPT ;  /* 0x0000007f0d00788c */ /* 0x000fe2000bf06070 */
[----:B------:R-:W-:Y:S01]  /*1670*/  R2UR UR11, R14 ;  /* 0x000000000e0b72ca */ /* 0x000fe200000e0000 */
[----:B------:R-:W-:Y:S01]  /*1680*/  ULEA UR8, UR6, UR4, 0x3 ;  /* 0x0000000406087291 */ /* 0x000fe2000f8e18ff */
[----:B------:R-:W-:-:S08]  /*1690*/  UMOV UR24, URZ ;  /* 0x000000ff00187c82 */ /* 0x000fd00008000000 */
[----:B------:R1:W2:Y:S01]  /*16a0*/  SYNCS.PHASECHK.TRANS64.TRYWAIT P0, [UR8+0x18], R2 ;  /* 0x00001802ff0075a7 */ /* 0x0002a20008001108 */
[----:B------:R-:W-:Y:S02]  /*16b0*/  USHF.L.U32 UR35, UR35, 0x6, URZ ;  /* 0x0000000623237899 */ /* 0x000fe400080006ff */
[----:B------:R-:W-:Y:S01]  /*16c0*/  USHF.L.U32 UR11, UR11, 0x8, URZ ;  /* 0x000000080b0b7899 */ /* 0x000fe200080006ff */
[----:B------:R-:W-:Y:S11]  /*16d0*/  BRA.U !UP0, `(.L_x_20) ;  /* 0x0000000108a87547 */ /* 0x000ff6000b800000 */
[----:B------:R-:W-:Y:S01]  /*16e0*/  UMOV UR16, URZ ;  /* 0x000000ff00107c82 */ /* 0x000fe20008000000 */
[----:B------:R-:W-:-:S05]  /*16f0*/  UMOV UR17, UR6 ;  /* 0x0000000600117c82 */ /* 0x000fca0008000000 */
.L_x_25:
[----:B-1----:R-:W-:Y:S01]  /*1700*/  ULEA UR33, UR17, UR4, 0x3 ;  /* 0x0000000411217291 */ /* 0x002fe2000f8e18ff */
[----:B--2---:R-:W-:Y:S01]  /*1710*/  @!P5 MOV R3, 0xa000 ;  /* 0x0000a0000003d802 */ /* 0x004fe20000000f00 */
[----:B--2---:R-:W-:Y:S10]  /*1720*/  @P0 BRA `(.L_x_21) ;  /* 0x00000000000c0947 */ /* 0x004ff40003800000 */
[----:B------:R-:W-:-:S04]  /*1730*/  SHF.L.U32 R4, R17, 0x1f, RZ ;  /* 0x0000001f11047819 */ /* 0x000fc800000006ff */
[----:B------:R-:W2:Y:S02]  /*1740*/  SYNCS.PHASECHK.TRANS64.TRYWAIT P0, [UR33+0x18], R4 ;  /* 0x00001804ff0075a7 */ /* 0x000ea40008001121 */
[----:B--2---:R-:W-:Y:S05]  /*1750*/  @!P0 BRA `(.L_x_22) ;  /* 0x0000007400a88947 */ /* 0x004fea0003800000 */
.L_x_21:
[----:B------:R2:W-:Y:S01]  /*1760*/  @!P5 SYNCS.ARRIVE.TRANS64 RZ, [UR33], R3 ;  /* 0x00000003ffffd9a7 */ /* 0x0005e20008000021 */
[----:B------:R-:W-:Y:S04]  /*1770*/  BSSY.RECONVERGENT B0, `(.L_x_23) ;  /* 0x0000003000007945 */ /* 0x000fe80003800200 */
[----:B------:R-:W-:Y:S05]  /*1780*/  @P4 BRA `(.L_x_24) ;  /* 0x0000000000044947 */ /* 0x000fea0003800000 */
[----:B------:R-:W-:Y:S05]  /*1790*/  BPT.TRAP 0x1 ;  /* 0x000000040000795c */ /* 0x000fea0000300000 */
.L_x_24:
[----:B------:R-:W-:Y:S05]  /*17a0*/  BSYNC.RECONVERGENT B0 ;  /* 0x0000000000007941 */ /* 0x000fea0003800200 */
.L_x_23:
[----:B------:R-:W-:Y:S02]  /*17b0*/  UIADD3 UR6, UPT, UPT, UR17, 0x1, URZ ;  /* 0x0000000111067890 */ /* 0x000fe4000fffe0ff */
[----:B------:R-:W-:Y:S02]  /*17c0*/  ULEA UR32, UR17, UR4, 0xd ;  /* 0x0000000411207291 */ /* 0x000fe4000f8e68ff */
[----:B------:R-:W-:Y:S02]  /*17d0*/  UISETP.NE.AND UP0, UPT, UR6, 0x3, UPT ;  /* 0x000000030600788c */ /* 0x000fe4000bf05270 */
[----:B------:R-:W-:Y:S02]  /*17e0*/  UIADD3 UR26, UP1, UPT, UR22, 0x80, URZ ;  /* 0x00000080161a7890 */ /* 0x000fe4000ff3e0ff */
[----:B------:R-:W-:Y:S02]  /*17f0*/  USEL UR9, URZ, 0x1, UP0 ;  /* 0x00000001ff097887 */ /* 0x000fe40008000000 */
[----:B------:R-:W-:-:S02]  /*1800*/  USEL UR6, UR6, URZ, UP0 ;  /* 0x000000ff06067287 */ /* 0x000fc40008000000 */
[----:B------:R-:W-:Y:S02]  /*1810*/  UIADD3 UR20, UP0, UPT, UR22, 0x180, URZ ;  /* 0x0000018016147890 */ /* 0x000fe4000ff1e0ff */
[----:B------:R-:W-:Y:S01]  /*1820*/  ULEA UR8, UR6, UR4, 0x3 ;  /* 0x0000000406087291 */ /* 0x000fe2000f8e18ff */
[----:B------:R-:W-:Y:S01]  /*1830*/  LOP3.LUT R17, R17, UR9, RZ, 0x3c, !PT ;  /* 0x0000000911117c12 */ /* 0x000fe2000f8e3cff */
[----:B------:R-:W-:Y:S02]  /*1840*/  USHF.L.U32 UR34, UR16, 0x6, URZ ;  /* 0x0000000610227899 */ /* 0x000fe400080006ff */
[----:B------:R-:W-:Y:S01]  /*1850*/  UIADD3.X UR27, UPT, UPT, URZ, UR23, URZ, UP1, !UPT ;  /* 0x00000017ff1b7290 */ /* 0x000fe20008ffe4ff */
[----:B-1----:R-:W-:Y:S01]  /*1860*/  SHF.L.U32 R2, R17, 0x1f, RZ ;  /* 0x0000001f11027819 */ /* 0x002fe200000006ff */
[----:B------:R-:W-:Y:S02]  /*1870*/  UIADD3 UR32, UPT, UPT, UR32, 0x8800, URZ ;  /* 0x0000880020207890 */ /* 0x000fe4000fffe0ff */
[----:B------:R-:W-:Y:S01]  /*1880*/  UIADD3.X UR21, UPT, UPT, URZ, UR23, URZ, UP0, !UPT ;  /* 0x00000017ff157290 */ /* 0x000fe200087fe4ff */
[----:B------:R1:W1:Y:S01]  /*1890*/  SYNCS.PHASECHK.TRANS64.TRYWAIT P0, [UR8+0x18], R2 ;  /* 0x00001802ff0075a7 */ /* 0x0002620008001108 */
[----:B------:R-:W-:Y:S01]  /*18a0*/  ULEA UR8, UR17, UR4, 0xf ;  /* 0x0000000411087291 */ /* 0x000fe2000f8e78ff */
[----:B------:R-:W-:Y:S01]  /*18b0*/  UMOV UR18, 0x0 ;  /* 0x0000000000127882 */ /* 0x000fe20000000000 */
[----:B------:R-:W-:-:S02]  /*18c0*/  UMOV UR19, 0x10000000 ;  /* 0x1000000000137882 */ /* 0x000fc40000000000 */
[----:B------:R-:W-:Y:S01]  /*18d0*/  UIADD3 UR8, UPT, UPT, UR8, 0xe800, URZ ;  /* 0x0000e80008087890 */ /* 0x000fe2000fffe0ff */
[----:B------:R1:W-:Y:S01]  /*18e0*/  UTMALDG.3D [UR32], [UR26], desc[UR18] ;  /* 0x000012201a0075b4 */ /* 0x0003e20008011000 */
[----:B------:R-:W-:Y:S01]  /*18f0*/  UMOV UR12, UR36 ;  /* 0x00000024000c7c82 */ /* 0x000fe20008000000 */
[----:B------:R-:W-:Y:S01]  /*1900*/  UMOV UR9, UR33 ;  /* 0x0000002100097c82 */ /* 0x000fe20008000000 */
[----:B------:R-:W-:Y:S01]  /*1910*/  UMOV UR10, UR34 ;  /* 0x00000022000a7c82 */ /* 0x000fe20008000000 */
[----:B------:R-:W-:Y:S01]  /*1920*/  UIADD3 UR16, UPT, UPT, UR16, 0x1, URZ ;  /* 0x0000000110107890 */ /* 0x000fe2000fffe0ff */
[----:B------:R-:W-:Y:S01]  /*1930*/  UMOV UR24, UR5 ;  /* 0x0000000500187c82 */ /* 0x000fe20008000000 */
[----:B------:R-:W-:Y:S02]  /*1940*/  UMOV UR17, UR6 ;  /* 0x0000000600117c82 */ /* 0x000fe40008000000 */
[----:B------:R1:W-:Y:S01]  /*1950*/  UTMALDG.3D [UR8], [UR20], desc[UR18] ;  /* 0x00001208140075b4 */ /* 0x0003e20008011000 */
[----:B------:R-:W-:-:S09]  /*1960*/  UISETP.NE.AND UP0, UPT, UR16, UR5, UPT ;  /* 0x000000051000728c */ /* 0x000fd2000bf05270 */
[----:B------:R-:W-:Y:S05]  /*1970*/  BRA.U UP0, `(.L_x_25) ;  /* 0xfffffffd00607547 */ /* 0x000fea000b83ffff */
.L_x_20:
[----:B-1----:R-:W-:Y:S01]  /*1980*/  ULEA UR8, UR6, UR4, 0x3 ;  /* 0x0000000406087291 */ /* 0x002fe2000f8e18ff */
[----:B------:R-:W-:Y:S01]  /*1990*/  SHF.L.U32 R2, R17, 0x1f, RZ ;  /* 0x0000001f11027819 */ /* 0x000fe200000006ff */
[----:B------:R-:W-:Y:S01]  /*19a0*/  @!P1 SYNCS.ARRIVE.TRANS64.A1T0 RZ, [UR4+0x78], RZ ;  /* 0x000078ffffff99a7 */ /* 0x000fe20008100004 */
[----:B------:R-:W-:-:S06]  /*19b0*/  UISETP.GT.AND UP0, UPT, UR15, UR14, UPT ;  /* 0x0000000e0f00728c */ /* 0x000fcc000bf04270 */
[----:B--2---:R1:W2:Y:S03]  /*19c0*/  SYNCS.PHASECHK.TRANS64.TRYWAIT P0, [UR8+0x18], R2 ;  /* 0x00001802ff0075a7 */ /* 0x0042a60008001108 */
[----:B------:R-:W-:Y:S05]  /*19d0*/  BRA.U !UP0, `(.L_x_26) ;  /* 0x0000000108ac7547 */ /* 0x000fea000b800000 */
[----:B------:R-:W-:Y:S01]  /*19e0*/  UIADD3 UR21, UPT, UPT, UR7, UR24, URZ ;  /* 0x0000001807157290 */ /* 0x000fe2000fffe0ff */
[----:B------:R-:W-:-:S11]  /*19f0*/  UMOV UR25, UR6 ;  /* 0x0000000600197c82 */ /* 0x000fd60008000000 */
.L_x_31:
[----:B-1----:R-:W-:Y:S01]  /*1a00*/  ULEA UR17, UR25, UR4, 0x3 ;  /* 0x0000000419117291 */ /* 0x002fe2000f8e18ff */
[----:B--2---:R-:W-:Y:S01]  /*1a10*/  @!P5 MOV R3, 0xa000 ;  /* 0x0000a0000003d802 */ /* 0x004fe20000000f00 */
[----:B--2---:R-:W-:Y:S10]  /*1a20*/  @P0 BRA `(.L_x_27) ;  /* 0x00000000000c0947 */ /* 0x004ff40003800000 */
[----:B------:R-:W-:-:S04]  /*1a30*/  SHF.L.U32 R4, R17, 0x1f, RZ ;  /* 0x0000001f11047819 */ /* 0x000fc800000006ff */
[----:B------:R-:W2:Y:S02]  /*1a40*/  SYNCS.PHASECHK.TRANS64.TRYWAIT P0, [UR17+0x18], R4 ;  /* 0x00001804ff0075a7 */ /* 0x000ea40008001111 */
[----:B--2---:R-:W-:Y:S05]  /*1a50*/  @!P0 BRA `(.L_x_28) ;  /* 0x0000007400008947 */ /* 0x004fea0003800000 */
.L_x_27:
[----:B------:R2:W-:Y:S01]  /*1a60*/  @!P5 SYNCS.ARRIVE.TRANS64 RZ, [UR17], R3 ;  /* 0x00000003ffffd9a7 */ /* 0x0005e20008000011 */
[----:B------:R-:W-:Y:S04]  /*1a70*/  BSSY.RECONVERGENT B0, `(.L_x_29) ;  /* 0x0000003000007945 */ /* 0x000fe80003800200 */
[----:B------:R-:W-:Y:S05]  /*1a80*/  @P4 BRA `(.L_x_30) ;  /* 0x0000000000044947 */ /* 0x000fea0003800000 */
[----:B------:R-:W-:Y:S05]  /*1a90*/  BPT.TRAP 0x1 ;  /* 0x000000040000795c */ /* 0x000fea0000300000 */
.L_x_30:
[----:B------:R-:W-:Y:S05]  /*1aa0*/  BSYNC.RECONVERGENT B0 ;  /* 0x0000000000007941 */ /* 0x000fea0003800200 */
.L_x_29:
        /* <DEDUP_REMOVED lines=10> */
[----:B------:R-:W-:Y:S01]  /*1b50*/  UIADD3 UR16, UPT, UPT, UR16, 0x8800, URZ ;  /* 0x0000880010107890 */ /* 0x000fe2000fffe0ff */
[----:B-1----:R-:W-:Y:S01]  /*1b60*/  SHF.L.U32 R2, R17, 0x1f, RZ ;  /* 0x0000001f11027819 */ /* 0x002fe200000006ff */
[----:B------:R-:W-:Y:S02]  /*1b70*/  UIADD3.X UR31, UPT, UPT, URZ, UR23, URZ, UP1, !UPT ;  /* 0x00000017ff1f7290 */ /* 0x000fe40008ffe4ff */
[----:B------:R-:W-:Y:S01]  /*1b80*/  UIADD3.X UR29, UPT, UPT, URZ, UR23, URZ, UP0, !UPT ;  /* 0x00000017ff1d7290 */ /* 0x000fe200087fe4ff */
[----:B------:R1:W1:Y:S01]  /*1b90*/  SYNCS.PHASECHK.TRANS64.TRYWAIT P0, [UR8+0x18], R2 ;  /* 0x00001802ff0075a7 */ /* 0x0002620008001108 */
[----:B------:R-:W-:Y:S01]  /*1ba0*/  ULEA UR8, UR25, UR4, 0xf ;  /* 0x0000000419087291 */ /* 0x000fe2000f8e78ff */
[----:B------:R-:W-:Y:S01]  /*1bb0*/  UMOV UR26, 0x0 ;  /* 0x00000000001a7882 */ /* 0x000fe20000000000 */
[----:B------:R-:W-:-:S02]  /*1bc0*/  UMOV UR27, 0x10000000 ;  /* 0x10000000001b7882 */ /* 0x000fc40000000000 */
[----:B------:R-:W-:Y:S01]  /*1bd0*/  UIADD3 UR8, UPT, UPT, UR8, 0xe800, URZ ;  /* 0x0000e80008087890 */ /* 0x000fe2000fffe0ff */
[----:B------:R-:W-:Y:S01]  /*1be0*/  UMOV UR19, UR35 ;  /* 0x0000002300137c82 */ /* 0x000fe20008000000 */
[----:B------:R-:W-:Y:S01]  /*1bf0*/  UMOV UR20, UR36 ;  /* 0x0000002400147c82 */ /* 0x000fe20008000000 */
[----:B------:R-:W-:Y:S01]  /*1c00*/  UMOV UR12, UR36 ;  /* 0x00000024000c7c82 */ /* 0x000fe20008000000 */
[----:B------:R-:W-:Y:S01]  /*1c10*/  UMOV UR9, UR17 ;  /* 0x0000001100097c82 */ /* 0x000fe20008000000 */
[----:B------:R-:W-:Y:S01]  /*1c20*/  UMOV UR10, UR18 ;  /* 0x00000012000a7c82 */ /* 0x000fe20008000000 */
[----:B------:R1:W-:Y:S01]  /*1c30*/  UTMALDG.3D [UR16], [UR30], desc[UR26] ;  /* 0x00001a101e0075b4 */ /* 0x0003e20008011000 */
[----:B------:R-:W-:Y:S01]  /*1c40*/  UIADD3 UR24, UPT, UPT, UR24, 0x1, URZ ;  /* 0x0000000118187890 */ /* 0x000fe2000fffe0ff */
[----:B------:R-:W-:-:S03]  /*1c50*/  UMOV UR25, UR6 ;  /* 0x0000000600197c82 */ /* 0x000fc60008000000 */
[----:B------:R-:W-:Y:S01]  /*1c60*/  UISETP.NE.AND UP0, UPT, UR24, UR21, UPT ;  /* 0x000000151800728c */ /* 0x000fe2000bf05270 */
[----:B------:R1:W-:Y:S08]  /*1c70*/  UTMALDG.3D [UR8], [UR28], desc[UR26] ;  /* 0x00001a081c0075b4 */ /* 0x0003f00008011000 */
[----:B------:R-:W-:Y:S05]  /*1c80*/  BRA.U UP0, `(.L_x_31) ;  /* 0xfffffffd005c7547 */ /* 0x000fea000b83ffff */
.L_x_26:
[C---:B-1----:R-:W-:Y:S01]  /*1c90*/  LEA R2, R16.reuse, UR4, 0x3 ;  /* 0x0000000410027c11 */ /* 0x042fe2000f8e18ff */
[----:B------:R-:W-:Y:S01]  /*1ca0*/  NOP ;  /* 0x0000000000007918 */ /* 0x000fe20000000000 */
[----:B--2---:R-:W-:Y:S02]  /*1cb0*/  SHF.L.U32 R3, R13, 0x1f, RZ ;  /* 0x0000001f0d037819 */ /* 0x004fe400000006ff */
[----:B------:R-:W-:Y:S02]  /*1cc0*/  LEA R4, R16, UR4, 0x4 ;  /* 0x0000000410047c11 */ /* 0x000fe4000f8e20ff */
[----:B------:R-:W1:Y:S02]  /*1cd0*/  SYNCS.PHASECHK.TRANS64.TRYWAIT P0, [R2+URZ+0x80], R3 ;  /* 0x00008003020075a7 */ /* 0x000e6400080011ff */
[----:B-1----:R-:W-:Y:S05]  /*1ce0*/  @!P0 BRA `(.L_x_32) ;  /* 0x0000007000748947 */ /* 0x002fea0003800000 */
.L_x_133:
[----:B------:R-:W2:Y:S01]  /*1cf0*/  LDS.128 R4, [R4+0x110] ;  /* 0x0001100004047984 */ /* 0x000ea20000000c00 */
[----:B---3--:R-:W-:Y:S01]  /*1d00*/  ISETP.GE.AND P0, PT, R40, 0x1, PT ;  /* 0x000000012800780c */ /* 0x008fe20003f06270 */
[----:B-1----:R-:W-:Y:S01]  /*1d10*/  VIADD R2, R2, 0x90 ;  /* 0x0000009002027836 */ /* 0x002fe20000000000 */
[----:B------:R-:W-:Y:S01]  /*1d20*/  @!PT LDS RZ, [RZ] ;  /* 0x00000000fffff984 */ /* 0x000fe20000000800 */
[----:B------:R-:W-:Y:S01]  /*1d30*/  @!PT LDS RZ, [RZ] ;  /* 0x00000000fffff984 */ /* 0x000fe20000000800 */
[----:B------:R-:W-:Y:S01]  /*1d40*/  @!PT LDS RZ, [RZ] ;  /* 0x00000000fffff984 */ /* 0x000fe20000000800 */
[----:B------:R-:W-:Y:S01]  /*1d50*/  @!PT LDS RZ, [RZ] ;  /* 0x00000000fffff984 */ /* 0x000fe20000000800 */
[----:B------:R1:W-:Y:S06]  /*1d60*/  MEMBAR.ALL.CTA ;  /* 0x0000000000007992 */ /* 0x0003ec0000008000 */
[----:B-1----:R-:W1:Y:S01]  /*1d70*/  FENCE.VIEW.ASYNC.S ;  /* 0x00000000000073c6 */ /* 0x002e620000000000 */
[----:B------:R-:W-:-:S04]  /*1d80*/  PRMT R2, RZ, 0x654, R2 ;  /* 0x00000654ff027816 */ /* 0x000fc80000000002 */
[----:B-1----:R1:W-:Y:S01]  /*1d90*/  SYNCS.ARRIVE.TRANS64.RED.A1T0 RZ, [R2+URZ], RZ ;  /* 0x000000ff02ff79a7 */ /* 0x0023e200081004ff */
[----:B--2---:R-:W-:-:S13]  /*1da0*/  LOP3.LUT P2, RZ, R6, 0x1, RZ, 0xc0, !PT ;  /* 0x0000000106ff7812 */ /* 0x004fda000784c0ff */
[----:B------:R-:W-:Y:S01]  /*1db0*/  @P2 SHF.R.U32.HI R3, RZ, 0x10, R5 ;  /* 0x00000010ff032819 */ /* 0x000fe20000011605 */
[----:B------:R-:W-:Y:S01]  /*1dc0*/  VOTEU.ANY UP0, P2 ;  /* 0x0000000000ff7886 */ /* 0x000fe20001000100 */
[----:B------:R-:W-:Y:S02]  /*1dd0*/  @P2 MOV R10, R4 ;  /* 0x00000004000a2202 */ /* 0x000fe40000000f00 */
[----:B------:R-:W-:Y:S02]  /*1de0*/  @P2 R2UR.BROADCAST UR8, R3 ;  /* 0x00000000030822ca */ /* 0x000fe400008e0000 */
[----:B------:R-:W-:-:S11]  /*1df0*/  @P2 LOP3.LUT R9, R5, 0xffff, RZ, 0xc0, !PT ;  /* 0x0000ffff05092812 */ /* 0x000fd600078ec0ff */
[----:B------:R-:W-:Y:S01]  /*1e00*/  @UP0 UMOV UR36, UR8 ;  /* 0x0000000800240c82 */ /* 0x000fe20008000000 */
[----:B-1----:R-:W-:Y:S05]  /*1e10*/  @!P0 BRA `(.L_x_33) ;  /* 0x0000000000b88947 */ /* 0x002fea0003800000 */
[----:B------:R-:W4:Y:S01]  /*1e20*/  LDC.64 R4, c[0x0][0xb18] ;  /* 0x0002c600ff047b82 */ /* 0x000f220000000a00 */
[----:B------:R-:W-:-:S07]  /*1e30*/  ISETP.NE.AND P3, PT, R40, 0x1, PT ;  /* 0x000000012800780c */ /* 0x000fce0003f65270 */
[----:B------:R-:W1:Y:S08]  /*1e40*/  LDC.64 R6, c[0x0][0xb10] ;  /* 0x0002c400ff067b82 */ /* 0x000e700000000a00 */
[----:B------:R-:W2:Y:S08]  /*1e50*/  LDC R14, c[0x0][0xb20] ;  /* 0x0002c800ff0e7b82 */ /* 0x000eb00000000800 */
[----:B------:R-:W3:Y:S01]  /*1e60*/  LDC R15, c[0x0][0xb0c] ;  /* 0x0002c300ff0f7b82 */ /* 0x000ee20000000800 */
[----:B----4-:R-:W-:Y:S01]  /*1e70*/  IMAD.HI.U32 R19, R0, R5, RZ ;  /* 0x0000000500137227 */ /* 0x010fe200078e00ff */
[----:B------:R-:W-:-:S03]  /*1e80*/  ISETP.NE.AND P0, PT, R4, 0x1, PT ;  /* 0x000000010400780c */ /* 0x000fc60003f05270 */
[----:B------:R-:W-:-:S03]  /*1e90*/  IMAD.HI.U32 R5, R9, R5, RZ ;  /* 0x0000000509057227 */ /* 0x000fc600078e00ff */
[----:B------:R-:W4:Y:S01]  /*1ea0*/  LDC.64 R2, c[0x0][0xb28] ;  /* 0x0002ca00ff027b82 */ /* 0x000f220000000a00 */
[----:B-1----:R-:W-:-:S04]  /*1eb0*/  IMAD.HI.U32 R20, R8, R6, RZ ;  /* 0x0000000608147227 */ /* 0x002fc800078e00ff */
[----:B------:R-:W-:Y:S01]  /*1ec0*/  IMAD.HI.U32 R21, R10, R6, RZ ;  /* 0x000000060a157227 */ /* 0x000fe200078e00ff */
[----:B------:R-:W-:Y:S02]  /*1ed0*/  SHF.R.U32.HI R20, RZ, R7, R20 ;  /* 0x00000007ff147219 */ /* 0x000fe40000011614 */
[-C--:B--2---:R-:W-:Y:S02]  /*1ee0*/  SHF.R.U32.HI R19, RZ, R14.reuse, R19 ;  /* 0x0000000eff137219 */ /* 0x084fe40000011613 */
[----:B------:R-:W-:Y:S02]  /*1ef0*/  SHF.R.U32.HI R5, RZ, R14, R5 ;  /* 0x0000000eff057219 */ /* 0x000fe40000011605 */
[----:B------:R-:W-:Y:S02]  /*1f00*/  SEL R19, R0, R19, !P0 ;  /* 0x0000001300137207 */ /* 0x000fe40004000000 */
[----:B------:R-:W-:Y:S02]  /*1f10*/  SHF.R.U32.HI R21, RZ, R7, R21 ;  /* 0x00000007ff157219 */ /* 0x000fe40000011615 */
[----:B---3--:R-:W-:-:S02]  /*1f20*/  ISETP.NE.AND P1, PT, R15, 0x1, PT ;  /* 0x000000010f00780c */ /* 0x008fc40003f25270 */
[----:B------:R-:W-:Y:S02]  /*1f30*/  SEL R5, R9, R5, !P0 ;  /* 0x0000000509057207 */ /* 0x000fe40004000000 */
[----:B------:R-:W-:Y:S02]  /*1f40*/  SEL R20, R8, R20, !P1 ;  /* 0x0000001408147207 */ /* 0x000fe40004800000 */
[----:B------:R-:W-:Y:S01]  /*1f50*/  SEL R21, R10, R21, !P1 ;  /* 0x000000150a157207 */ /* 0x000fe20004800000 */
[----:B----4-:R-:W-:-:S04]  /*1f60*/  IMAD.HI.U32 R18, R19, R2, RZ ;  /* 0x0000000213127227 */ /* 0x010fc800078e00ff */
        /* <DEDUP_REMOVED lines=10> */
[----:B------:R-:W-:-:S04]  /*2010*/  @!P0 IMAD.HI.U32 R7, R21, R2, RZ ;  /* 0x0000000215078227 */ /* 0x000fc800078e00ff */
[----:B------:R-:W-:Y:S01]  /*2020*/  IMAD.MOV R2, RZ, RZ, -R6 ;  /* 0x000000ffff027224 */ /* 0x000fe200078e0a06 */
[----:B------:R-:W-:Y:S02]  /*2030*/  @!P0 SHF.R.U32.HI R3, RZ, R3, R7 ;  /* 0x00000003ff038219 */ /* 0x000fe40000011607 */
[----:B------:R-:W-:Y:S01]  /*2040*/  IADD3 R7, PT, PT, -R5, RZ, RZ ;  /* 0x000000ff05077210 */ /* 0x000fe20007ffe1ff */
[----:B------:R-:W-:Y:S01]  /*2050*/  IMAD R2, R40, R2, R5 ;  /* 0x0000000228027224 */ /* 0x000fe200078e0205 */
        /* <DEDUP_REMOVED lines=10> */
.L_x_33:
[----:B------:R-:W1:Y:S02]  /*2100*/  LDCU UR8, c[0x0][0xb30] ;  /* 0x00016600ff0877ac */ /* 0x000e640008000800 */
[----:B-1----:R-:W-:-:S09]  /*2110*/  UISETP.NE.AND UP0, UPT, UR8, 0x1, UPT ;  /* 0x000000010800788c */ /* 0x002fd2000bf05270 */
[----:B------:R-:W-:Y:S05]  /*2120*/  BRA.U UP0, `(.L_x_34) ;  /* 0x0000000100407547 */ /* 0x000fea000b800000 */
[----:B------:R-:W1:Y:S08]  /*2130*/  LDC.64 R4, c[0x0][0xb10] ;  /* 0x0002c400ff047b82 */ /* 0x000e700000000a00 */
[----:B------:R-:W2:Y:S08]  /*2140*/  LDC.64 R2, c[0x0][0xb18] ;  /* 0x0002c600ff027b82 */ /* 0x000eb00000000a00 */
[----:B------:R-:W3:Y:S08]  /*2150*/  LDC R6, c[0x0][0xb20] ;  /* 0x0002c800ff067b82 */ /* 0x000ef00000000800 */
[----:B------:R-:W4:Y:S01]  /*2160*/  LDC R7, c[0x0][0xb0c] ;  /* 0x0002c300ff077b82 */ /* 0x000f220000000800 */
[----:B-1----:R-:W-:-:S05]  /*2170*/  IMAD.HI.U32 R4, R10, R4, RZ ;  /* 0x000000040a047227 */ /* 0x002fca00078e00ff */
[----:B------:R-:W-:Y:S01]  /*2180*/  SHF.R.U32.HI R4, RZ, R5, R4 ;  /* 0x00000005ff047219 */ /* 0x000fe20000011604 */
[----:B--2---:R-:W-:Y:S01]  /*2190*/  IMAD.HI.U32 R3, R9, R3, RZ ;  /* 0x0000000309037227 */ /* 0x004fe200078e00ff */
[----:B------:R-:W-:-:S04]  /*21a0*/  ISETP.NE.AND P0, PT, R2, 0x1, PT ;  /* 0x000000010200780c */ /* 0x000fc80003f05270 */
[----:B---3--:R-:W-:-:S04]  /*21b0*/  SHF.R.U32.HI R3, RZ, R6, R3 ;  /* 0x00000006ff037219 */ /* 0x008fc80000011603 */
[----:B------:R-:W-:Y:S02]  /*21c0*/  SEL R3, R9, R3, !P0 ;  /* 0x0000000309037207 */ /* 0x000fe40004000000 */
[----:B----4-:R-:W-:-:S04]  /*21d0*/  ISETP.NE.AND P1, PT, R7, 0x1, PT ;  /* 0x000000010700780c */ /* 0x010fc80003f25270 */
[----:B------:R-:W-:-:S05]  /*21e0*/  SEL R4, R10, R4, !P1 ;  /* 0x000000040a047207 */ /* 0x000fca0004800000 */
[----:B------:R-:W-:Y:S02]  /*21f0*/  IMAD.IADD R5, R3, 0x1, -R4 ;  /* 0x0000000103057824 */ /* 0x000fe400078e0a04 */
[----:B------:R-:W-:Y:S02]  /*2200*/  IMAD.IADD R3, R4, 0x1, -R3 ;  /* 0x0000000104037824 */ /* 0x000fe400078e0a03 */
[----:B------:R-:W-:Y:S02]  /*2210*/  IMAD R10, R5, R7, R10 ;  /* 0x00000007050a7224 */ /* 0x000fe400078e020a */
[----:B------:R-:W-:-:S07]  /*2220*/  IMAD R9, R3, R2, R9 ;  /* 0x0000000203097224 */ /* 0x000fce00078e0209 */
.L_x_34:
[----:B------:R-:W-:Y:S01]  /*2230*/  VIADD R16, R16, 0x1 ;  /* 0x0000000110107836 */ /* 0x000fe20000000000 */
[----:B------:R-:W-:Y:S01]  /*2240*/  PLOP3.LUT P1, PT, PT, PT, PT, 0x80, 0x8 ;  /* 0x000000000008781c */ /* 0x000fe20003f2f070 */
[----:B------:R-:W-:Y:S02]  /*2250*/  IMAD.IADD R15, R10, 0x1, R87 ;  /* 0x000000010a0f7824 */ /* 0x000fe400078e0257 */
[----:B------:R-:W-:Y:S01]  /*2260*/  IMAD.IADD R14, R9, 0x1, R86 ;  /* 0x00000001090e7824 */ /* 0x000fe200078e0256 */
[----:B------:R-:W-:-:S04]  /*2270*/  ISETP.NE.AND P0, PT, R16, 0x2, PT ;  /* 0x000000021000780c */ /* 0x000fc80003f05270 */
[----:B------:R-:W-:Y:S02]  /*2280*/  SEL R2, RZ, 0x1, P0 ;  /* 0x00000001ff027807 */ /* 0x000fe40000000000 */
[----:B------:R-:W-:Y:S02]  /*2290*/  SEL R16, R16, RZ, P0 ;  /* 0x000000ff10107207 */ /* 0x000fe40000000000 */
[----:B------:R-:W-:Y:S01]  /*22a0*/  LOP3.LUT R13, R13, R2, RZ, 0x3c, !PT ;  /* 0x000000020d0d7212 */ /* 0x000fe200078e3cff */
[----:B------:R-:W-:Y:S06]  /*22b0*/  @P2 BRA `(.L_x_35) ;  /* 0xfffffff000982947 */ /* 0x000fec000383ffff */
[----:B------:R-:W-:Y:S01]  /*22c0*/  UIADD3 UR4, UPT, UPT, UR4, 0x18, URZ ;  /* 0x0000001804047890 */ /* 0x000fe2000fffe0ff */
[----:B------:R-:W-:-:S03]  /*22d0*/  SHF.L.U32 R2, R17, 0x1f, RZ ;  /* 0x0000001f11027819 */ /* 0x000fc600000006ff */
[----:B------:R-:W-:-:S09]  /*22e0*/  ULEA UR5, UR6, UR4, 0x3 ;  /* 0x0000000406057291 */ /* 0x000fd2000f8e18ff */
[----:B------:R-:W1:Y:S02]  /*22f0*/  SYNCS.PHASECHK.TRANS64.TRYWAIT P0, [UR5], R2 ;  /* 0x00000002ff0075a7 */ /* 0x000e640008001105 */
[----:B-1----:R-:W-:Y:S05]  /*2300*/  @!P0 BRA `(.L_x_36) ;  /* 0x0000006c00008947 */ /* 0x002fea0003800000 */
.L_x_135:
[----:B------:R-:W-:-:S04]  /*2310*/  UIADD3 UR6, UPT, UPT, UR6, 0x1, URZ ;  /* 0x0000000106067890 */ /* 0x000fc8000fffe0ff */
[----:B------:R-:W-:-:S04]  /*2320*/  UISETP.NE.AND UP0, UPT, UR6, 0x3, UPT ;  /* 0x000000030600788c */ /* 0x000fc8000bf05270 */
[----:B------:R-:W-:Y:S02]  /*2330*/  USEL UR7, URZ, 0x1, UP0 ;  /* 0x00000001ff077887 */ /* 0x000fe40008000000 */
[----:B------:R-:W-:-:S04]  /*2340*/  USEL UR6, UR6, URZ, UP0 ;  /* 0x000000ff06067287 */ /* 0x000fc80008000000 */
[----:B------:R-:W-:Y:S01]  /*2350*/  ULEA UR5, UR6, UR4, 0x3 ;  /* 0x0000000406057291 */ /* 0x000fe2000f8e18ff */
[----:B------:R-:W-:-:S04]  /*2360*/  LOP3.LUT R17, R17, UR7, RZ, 0x3c, !PT ;  /* 0x0000000711117c12 */ /* 0x000fc8000f8e3cff */
[----:B-1----:R-:W-:-:S04]  /*2370*/  SHF.L.U32 R2, R17, 0x1f, RZ ;  /* 0x0000001f11027819 */ /* 0x002fc800000006ff */
[----:B------:R-:W1:Y:S02]  /*2380*/  SYNCS.PHASECHK.TRANS64.TRYWAIT P0, [UR5], R2 ;  /* 0x00000002ff0075a7 */ /* 0x000e640008001105 */
[----:B-1----:R-:W-:Y:S05]  /*2390*/  @!P0 BRA `(.L_x_37) ;  /* 0x0000006800f48947 */ /* 0x002fea0003800000 */
.L_x_137:
[----:B------:R-:W-:-:S04]  /*23a0*/  UIADD3 UR6, UPT, UPT, UR6, 0x1, URZ ;  /* 0x0000000106067890 */ /* 0x000fc8000fffe0ff */
[----:B------:R-:W-:-:S04]  /*23b0*/  UISETP.NE.AND UP0, UPT, UR6, 0x3, UPT ;  /* 0x000000030600788c */ /* 0x000fc8000bf05270 */
[----:B------:R-:W-:Y:S02]  /*23c0*/  USEL UR5, URZ, 0x1, UP0 ;  /* 0x00000001ff057887 */ /* 0x000fe40008000000 */
[----:B------:R-:W-:-:S04]  /*23d0*/  USEL UR6, UR6, URZ, UP0 ;  /* 0x000000ff06067287 */ /* 0x000fc80008000000 */
[----:B------:R-:W-:Y:S01]  /*23e0*/  ULEA UR6, UR6, UR4, 0x3 ;  /* 0x0000000406067291 */ /* 0x000fe2000f8e18ff */
[----:B-1----:R-:W-:-:S04]  /*23f0*/  LOP3.LUT R2, R17, UR5, RZ, 0x3c, !PT ;  /* 0x0000000511027c12 */ /* 0x002fc8000f8e3cff */
[----:B------:R-:W-:Y:S01]  /*2400*/  SHF.L.U32 R2, R2, 0x1f, RZ ;  /* 0x0000001f02027819 */ /* 0x000fe200000006ff */
[----:B----4-:R-:W-:-:S07]  /*2410*/  IMAD.U32 R0, RZ, RZ, UR6 ;  /* 0x00000006ff007e24 */ /* 0x010fce000f8e00ff */
.L_x_38:
[----:B-1----:R1:W2:Y:S02]  /*2420*/  SYNCS.PHASECHK.TRANS64.TRYWAIT P0, [R0+URZ], R2 ;  /* 0x00000002000075a7 */ /* 0x0022a400080011ff */
[----:B--2---:R-:W-:Y:S05]  /*2430*/  @!P0 NANOSLEEP.SYNCS 0x989680 ;  /* 0x009896800000895d */ /* 0x004fea0003900000 */
[----:B------:R-:W2:Y:S02]  /*2440*/  @!P0 SYNCS.PHASECHK.TRANS64 P0, [R0+URZ], R2 ;  /* 0x00000002000085a7 */ /* 0x000ea400080010ff */
[----:B--2---:R-:W-:Y:S05]  /*2450*/  @P0 EXIT ;  /* 0x000000000000094d */ /* 0x004fea0003800000 */
[----:B------:R-:W-:Y:S05]  /*2460*/  BRA `(.L_x_38) ;  /* 0xfffffffc00ec7947 */ /* 0x000fea000383ffff */
.L_x_17:
[----:B------:R-:W-:-:S04]  /*2470*/  UISETP.NE.AND UP1, UPT, UR37, URZ, UPT ;  /* 0x000000ff2500728c */ /* 0x000fc8000bf25270 */
[----:B------:R-:W-:-:S09]  /*2480*/  UISETP.NE.OR UP1, UPT, UR8, 0x1, UP1 ;  /* 0x000000010800788c */ /* 0x000fd20008f25670 */
[----:B------:R-:W-:Y:S05]  /*2490*/  BRA.U UP1, `(.L_x_39) ;  /* 0x0000000501487547 */ /* 0x000fea000b800000 */
[----:B------:R-:W-:Y:S01]  /*24a0*/  ISETP.NE.AND P2, PT, R2, RZ, PT ;  /* 0x000000ff0200720c */ /* 0x000fe20003f45270 */
[----:B------:R-:W-:Y:S01]  /*24b0*/  IMAD.MOV.U32 R12, RZ, RZ, 0x1 ;  /* 0x00000001ff0c7424 */ /* 0x000fe200078e00ff */
[----:B------:R-:W-:Y:S02]  /*24c0*/  CS2R R10, SRZ ;  /* 0x00000000000a7805 */ /* 0x000fe4000001ff00 */
[----:B------:R-:W-:Y:S01]  /*24d0*/  CS2R R8, SRZ ;  /* 0x0000000000087805 */ /* 0x000fe2000001ff00 */
[----:B------:R-:W-:Y:S01]  /*24e0*/  UMOV UR4, 0x400 ;  /* 0x0000040000047882 */ /* 0x000fe20000000000 */
[----:B------:R-:W-:Y:S01]  /*24f0*/  UMOV UR6, URZ ;  /* 0x000000ff00067c82 */ /* 0x000fe20008000000 */
[----:B------:R-:W-:-:S12]  /*2500*/  ULEA UR37, UR37, UR4, 0x18 ;  /* 0x0000000425257291 */ /* 0x000fd8000f8ec0ff */
.L_x_43:
[----:B------:R-:W-:Y:S02]  /*2510*/  LEA R0, R8, UR37, 0x3 ;  /* 0x0000002508007c11 */ /* 0x000fe4000f8e18ff */
[----:B------:R-:W-:-:S03]  /*2520*/  SHF.L.U32 R4, R9, 0x1f, RZ ;  /* 0x0000001f09047819 */ /* 0x000fc600000006ff */
[----:B------:R-:W-:Y:S01]  /*2530*/  VIADD R5, R0, 0xf0 ;  /* 0x000000f000057836 */ /* 0x000fe20000000000 */
[----:B------:R-:W1:Y:S02]  /*2540*/  SYNCS.PHASECHK.TRANS64.TRYWAIT P0, [R0+URZ+0xe0], R4 ;  /* 0x0000e004000075a7 */ /* 0x000e6400080011ff */
[----:B-1----:R-:W-:Y:S05]  /*2550*/  @!P0 BRA `(.L_x_40) ;  /* 0x00000068009c8947 */ /* 0x002fea0003800000 */
.L_x_138:
[----:B------:R-:W-:Y:S01]  /*2560*/  ULEA UR5, UR6, UR37, 0x3 ;  /* 0x0000002506057291 */ /* 0x000fe2000f8e18ff */
[----:B-1----:R-:W-:Y:S01]  /*2570*/  PRMT R0, RZ, 0x654, R5 ;  /* 0x00000654ff007816 */ /* 0x002fe20000000005 */
[----:B------:R-:W-:Y:S01]  /*2580*/  @!P2 IMAD.MOV.U32 R4, RZ, RZ, 0x10 ;  /* 0x00000010ff04a424 */ /* 0x000fe200078e00ff */
[----:B------:R-:W-:Y:S01]  /*2590*/  SHF.L.U32 R5, R12, 0x1f, RZ ;  /* 0x0000001f0c057819 */ /* 0x000fe200000006ff */
[----:B------:R-:W-:Y:S01]  /*25a0*/  UIADD3 UR4, UPT, UPT, UR5, 0x80, URZ ;  /* 0x0000008005047890 */ /* 0x000fe2000fffe0ff */
[----:B------:R1:W-:Y:S05]  /*25b0*/  SYNCS.ARRIVE.TRANS64.RED.A1T0 RZ, [R0+URZ], RZ ;  /* 0x000000ff00ff79a7 */ /* 0x0003ea00081004ff */
[----:B------:R-:W-:Y:S01]  /*25c0*/  IMAD.U32 R6, RZ, RZ, UR4 ;  /* 0x00000004ff067e24 */ /* 0x000fe2000f8e00ff */
[----:B------:R-:W2:Y:S04]  /*25d0*/  SYNCS.PHASECHK.TRANS64.TRYWAIT P0, [UR5+0x90], R5 ;  /* 0x00009005ff0075a7 */ /* 0x000ea80008001105 */
[----:B------:R-:W-:Y:S01]  /*25e0*/  PRMT R6, R2, 0x654, R6 ;  /* 0x0000065402067816 */ /* 0x000fe20000000006 */
[----:B-12---:R-:W-:Y:S06]  /*25f0*/  @!P0 BRA `(.L_x_41) ;  /* 0x0000006800888947 */ /* 0x006fec0003800000 */
.L_x_140:
[----:B------:R-:W-:Y:S01]  /*2600*/  ULEA UR4, UR6, UR37, 0x4 ;  /* 0x0000002506047291 */ /* 0x000fe2000f8e20ff */
[----:B------:R-:W-:Y:S01]  /*2610*/  SEL R3, R6, R3, !P2 ;  /* 0x0000000306037207 */ /* 0x000fe20005000000 */
[----:B------:R-:W-:Y:S01]  /*2620*/  UIADD3 UR5, UPT, UPT, UR5, 0x80, URZ ;  /* 0x0000008005057890 */ /* 0x000fe2000fffe0ff */
[----:B-1----:R-:W-:Y:S01]  /*2630*/  LEA R0, R11, UR37, 0x3 ;  /* 0x000000250b007c11 */ /* 0x002fe2000f8e18ff */
[----:B------:R-:W-:Y:S01]  /*2640*/  UIADD3 UR4, UPT, UPT, UR4, 0x110, URZ ;  /* 0x0000011004047890 */ /* 0x000fe2000fffe0ff */
[----:B------:R1:W-:Y:S01]  /*2650*/  @!P2 SYNCS.ARRIVE.TRANS64.RED RZ, [R3+URZ], R4 ;  /* 0x0000000403ffa9a7 */ /* 0x0003e200080004ff */
[----:B------:R-:W-:Y:S01]  /*2660*/  UIADD3 UR6, UPT, UPT, UR6, 0x1, URZ ;  /* 0x0000000106067890 */ /* 0x000fe2000fffe0ff */
[----:B------:R-:W-:-:S03]  /*2670*/  VIADD R8, R8, 0x1 ;  /* 0x0000000108087836 */ /* 0x000fc60000000000 */
[----:B------:R-:W-:Y:S02]  /*2680*/  UISETP.NE.AND UP0, UPT, UR6, 0x2, UPT ;  /* 0x000000020600788c */ /* 0x000fe4000bf05270 */
[----:B------:R-:W-:Y:S01]  /*2690*/  ISETP.NE.AND P0, PT, R8, 0x2, PT ;  /* 0x000000020800780c */ /* 0x000fe20003f05270 */
[----:B------:R-:W-:Y:S06]  /*26a0*/  UGETNEXTWORKID.BROADCAST [UR4], [UR5] ;  /* 0x00000000040073ca */ /* 0x000fec0008000100 */
[----:B------:R-:W-:Y:S02]  /*26b0*/  USEL UR4, URZ, 0x1, UP0 ;  /* 0x00000001ff047887 */ /* 0x000fe40008000000 */
[----:B------:R-:W-:-:S04]  /*26c0*/  USEL UR6, UR6, URZ, UP0 ;  /* 0x000000ff06067287 */ /* 0x000fc80008000000 */
[----:B------:R-:W-:Y:S02]  /*26d0*/  LOP3.LUT R12, R12, UR4, RZ, 0x3c, !PT ;  /* 0x000000040c0c7c12 */ /* 0x000fe4000f8e3cff */
[----:B-1----:R-:W-:-:S04]  /*26e0*/  SHF.L.U32 R4, R10, 0x1f, RZ ;  /* 0x0000001f0a047819 */ /* 0x002fc800000006ff */
[----:B------:R-:W1:Y:S02]  /*26f0*/  SYNCS.PHASECHK.TRANS64.TRYWAIT P1, [R0+URZ+0x80], R4 ;  /* 0x00008004000075a7 */ /* 0x000e6400080211ff */
[----:B-1----:R-:W-:Y:S05]  /*2700*/  @!P1 BRA `(.L_x_42) ;  /* 0x00000068005c9947 */ /* 0x002fea0003800000 */
.L_x_141:
[C---:B-1----:R-:W-:Y:S01]  /*2710*/  LEA R4, R11.reuse, UR37, 0x4 ;  /* 0x000000250b047c11 */ /* 0x042fe2000f8e20ff */
[----:B------:R-:W-:Y:S01]  /*2720*/  VIADD R0, R0, 0x90 ;  /* 0x0000009000007836 */ /* 0x000fe20000000000 */
[----:B------:R-:W-:Y:S01]  /*2730*/  SEL R8, R8, RZ, P0 ;  /* 0x000000ff08087207 */ /* 0x000fe20000000000 */
[----:B------:R-:W-:-:S03]  /*2740*/  VIADD R11, R11, 0x1 ;  /* 0x000000010b0b7836 */ /* 0x000fc60000000000 */
[----:B------:R-:W1:Y:S01]  /*2750*/  LDS.128 R4, [R4+0x110] ;  /* 0x0001100004047984 */ /* 0x000e620000000c00 */
[----:B------:R-:W-:Y:S02]  /*2760*/  PRMT R0, RZ, 0x654, R0 ;  /* 0x00000654ff007816 */ /* 0x000fe40000000000 */
[C---:B------:R-:W-:Y:S01]  /*2770*/  ISETP.NE.AND P1, PT, R11.reuse, 0x2, PT ;  /* 0x000000020b00780c */ /* 0x040fe20003f25270 */
[----:B------:R-:W-:Y:S01]  /*2780*/  @!PT LDS RZ, [RZ] ;  /* 0x00000000fffff984 */ /* 0x000fe20000000800 */
[----:B------:R-:W-:Y:S01]  /*2790*/  @!PT LDS RZ, [RZ] ;  /* 0x00000000fffff984 */ /* 0x000fe20000000800 */
[----:B------:R-:W-:Y:S01]  /*27a0*/  @!PT LDS RZ, [RZ] ;  /* 0x00000000fffff984 */ /* 0x000fe20000000800 */
[----:B------:R-:W-:Y:S01]  /*27b0*/  @!PT LDS RZ, [RZ] ;  /* 0x00000000fffff984 */ /* 0x000fe20000000800 */
[----:B------:R2:W-:Y:S06]  /*27c0*/  MEMBAR.ALL.CTA ;  /* 0x0000000000007992 */ /* 0x0005ec0000008000 */
[----:B--2---:R-:W2:Y:S01]  /*27d0*/  FENCE.VIEW.ASYNC.S ;  /* 0x00000000000073c6 */ /* 0x004ea20000000000 */
[----:B------:R-:W-:Y:S01]  /*27e0*/  SEL R11, R11, RZ, P1 ;  /* 0x000000ff0b0b7207 */ /* 0x000fe20000800000 */
[----:B--2---:R2:W-:Y:S01]  /*27f0*/  SYNCS.ARRIVE.TRANS64.RED.A1T0 RZ, [R0+URZ], RZ ;  /* 0x000000ff00ff79a7 */ /* 0x0045e200081004ff */
[----:B-1----:R-:W-:-:S02]  /*2800*/  LOP3.LUT P3, RZ, R6, 0x1, RZ, 0xc0, !PT ;  /* 0x0000000106ff7812 */ /* 0x002fc4000786c0ff */
[----:B------:R-:W-:-:S04]  /*2810*/  SEL R4, RZ, 0x1, P1 ;  /* 0x00000001ff047807 */ /* 0x000fc80000800000 */
[----:B------:R-:W-:Y:S02]  /*2820*/  LOP3.LUT R10, R10, R4, RZ, 0x3c, !PT ;  /* 0x000000040a0a7212 */ /* 0x000fe400078e3cff */
[----:B--2---:R-:W-:-:S04]  /*2830*/  SEL R0, RZ, 0x1, P0 ;  /* 0x00000001ff007807 */ /* 0x004fc80000000000 */
[----:B------:R-:W-:Y:S01]  /*2840*/  LOP3.LUT R9, R9, R0, RZ, 0x3c, !PT ;  /* 0x0000000009097212 */ /* 0x000fe200078e3cff */
[----:B------:R-:W-:Y:S06]  /*2850*/  @P3 BRA `(.L_x_43) ;  /* 0xfffffffc002c3947 */ /* 0x000fec000383ffff */
[----:B------:R-:W-:Y:S01]  /*2860*/  ULEA UR5, UR6, UR37, 0x3 ;  /* 0x0000002506057291 */ /* 0x000fe2000f8e18ff */
[----:B------:R-:W-:-:S08]  /*2870*/  SHF.L.U32 R2, R12, 0x1f, RZ ;  /* 0x0000001f0c027819 */ /* 0x000fd000000006ff */
[----:B------:R-:W1:Y:S02]  /*2880*/  SYNCS.PHASECHK.TRANS64 P0, [UR5+0x90], R2 ;  /* 0x00009002ff0075a7 */ /* 0x000e640008001005 */
[----:B-1----:R-:W-:Y:S05]  /*2890*/  @P0 BRA `(.L_x_44) ;  /* 0x0000000000080947 */ /* 0x002fea0003800000 */
[----:B------:R-:W1:Y:S02]  /*28a0*/  SYNCS.PHASECHK.TRANS64.TRYWAIT P0, [UR5+0x90], R2 ;  /* 0x00009002ff0075a7 */ /* 0x000e640008001105 */
[----:B-1----:R-:W-:Y:S05]  /*28b0*/  @!P0 BRA `(.L_x_45) ;  /* 0x0000006800048947 */ /* 0x002fea0003800000 */
.L_x_44:
[----:B------:R-:W-:-:S04]  /*28c0*/  UIADD3 UR4, UPT, UPT, UR6, 0x1, URZ ;  /* 0x0000000106047890 */ /* 0x000fc8000fffe0ff */
[----:B------:R-:W-:-:S04]  /*28d0*/  UISETP.NE.AND UP0, UPT, UR4, 0x2, UPT ;  /* 0x000000020400788c */ /* 0x000fc8000bf05270 */
[----:B------:R-:W-:Y:S02]  /*28e0*/  USEL UR7, URZ, 0x1, UP0 ;  /* 0x00000001ff077887 */ /* 0x000fe40008000000 */
[----:B------:R-:W-:-:S04]  /*28f0*/  USEL UR4, UR4, URZ, UP0 ;  /* 0x000000ff04047287 */ /* 0x000fc80008000000 */
[----:B------:R-:W-:Y:S01]  /*2900*/  ULEA UR4, UR4, UR37, 0x3 ;  /* 0x0000002504047291 */ /* 0x000fe2000f8e18ff */
[----:B-1----:R-:W-:-:S04]  /*2910*/  LOP3.LUT R2, R12, UR7, RZ, 0x3c, !PT ;  /* 0x000000070c027c12 */ /* 0x002fc8000f8e3cff */
[----:B------:R-:W-:-:S04]  /*2920*/  SHF.L.U32 R0, R2, 0x1f, RZ ;  /* 0x0000001f02007819 */ /* 0x000fc800000006ff */
[----:B------:R-:W1:Y:S02]  /*2930*/  SYNCS.PHASECHK.TRANS64 P0, [UR4+0x90], R0 ;  /* 0x00009000ff0075a7 */ /* 0x000e640008001004 */
[----:B-1----:R-:W-:Y:S05]  /*2940*/  @P0 EXIT ;  /* 0x000000000000094d */ /* 0x002fea0003800000 */
[----:B------:R-:W-:Y:S02]  /*2950*/  SHF.L.U32 R2, R2, 0x1f, RZ ;  /* 0x0000001f02027819 */ /* 0x000fe400000006ff */
[----:B------:R-:W-:-:S07]  /*2960*/  MOV R0, UR4 ;  /* 0x0000000400007c02 */ /* 0x000fce0008000f00 */
.L_x_46:
[----:B-1----:R1:W2:Y:S02]  /*2970*/  SYNCS.PHASECHK.TRANS64.TRYWAIT P0, [R0+URZ+0x90], R2 ;  /* 0x00009002000075a7 */ /* 0x0022a400080011ff */
[----:B--2---:R-:W-:Y:S05]  /*2980*/  @!P0 NANOSLEEP.SYNCS 0x989680 ;  /* 0x009896800000895d */ /* 0x004fea0003900000 */
[----:B------:R-:W2:Y:S02]  /*2990*/  @!P0 SYNCS.PHASECHK.TRANS64 P0, [R0+URZ+0x90], R2 ;  /* 0x00009002000085a7 */ /* 0x000ea400080010ff */
[----:B--2---:R-:W-:Y:S05]  /*29a0*/  @P0 EXIT ;  /* 0x000000000000094d */ /* 0x004fea0003800000 */
[----:B------:R-:W-:Y:S05]  /*29b0*/  BRA `(.L_x_46) ;  /* 0xfffffffc00ec7947 */ /* 0x000fea000383ffff */
.L_x_39:
[----:B------:R-:W-:-:S09]  /*29c0*/  UISETP.NE.AND UP1, UPT, UR8, URZ, UPT ;  /* 0x000000ff0800728c */ /* 0x000fd2000bf25270 */
[----:B------:R-:W-:Y:S05]  /*29d0*/  BRA.U UP1, `(.L_x_47) ;  /* 0x0000000d01cc7547 */ /* 0x000fea000b800000 */
[----:B------:R-:W-:Y:S01]  /*29e0*/  UMOV UR4, 0x40 ;  /* 0x0000004000047882 */ /* 0x000fe20000000000 */
[----:B------:R-:W-:Y:S01]  /*29f0*/  NOP ;  /* 0x0000000000007918 */ /* 0x000fe20000000000 */
[----:B------:R-:W-:Y:S01]  /*2a00*/  ULEA UR4, UR37, UR4, 0x18 ;  /* 0x0000000425047291 */ /* 0x000fe2000f8ec0ff */
[----:B------:R-:W-:Y:S02]  /*2a10*/  UMOV UR5, 0x400 ;  /* 0x0000040000057882 */ /* 0x000fe40000000000 */
[----:B------:R-:W-:-:S06]  /*2a20*/  ULEA UR37, UR37, UR5, 0x18 ;  /* 0x0000000525257291 */ /* 0x000fcc000f8ec0ff */
[----:B------:R-:W1:Y:S02]  /*2a30*/  LDS.U8 R0, [UR4+0x1c] ;  /* 0x00001c04ff007984 */ /* 0x000e640008000000 */
[----:B-1----:R-:W-:-:S13]  /*2a40*/  ISETP.NE.AND P0, PT, R0, RZ, PT ;  /* 0x000000ff0000720c */ /* 0x002fda0003f05270 */
[----:B------:R-:W-:Y:S05]  /*2a50*/  @P0 BRA `(.L_x_48) ;  /* 0x0000000000580947 */ /* 0x000fea0003800000 */
[----:B------:R-:W-:-:S13]  /*2a60*/  ELECT P0, URZ, PT ;  /* 0x0000000000ff782f */ /* 0x000fda0003800000 */
[----:B------:R-:W-:Y:S05]  /*2a70*/  @!P0 BRA `(.L_x_49) ;  /* 0x0000000000608947 */ /* 0x000fea0003800000 */
[----:B------:R-:W-:Y:S01]  /*2a80*/  UMOV UR5, 0x10 ;  /* 0x0000001000057882 */ /* 0x000fe20000000000 */
[----:B------:R-:W-:Y:S01]  /*2a90*/  HFMA2 R0, -RZ, RZ, 0, 5.9604644775390625e-08 ;  /* 0x00000001ff007431 */ /* 0x000fe200000001ff */
[----:B------:R-:W-:-:S03]  /*2aa0*/  MOV R2, 0xffff ;  /* 0x0000ffff00027802 */ /* 0x000fc60000000f00 */
[----:B------:R-:W-:Y:S04]  /*2ab0*/  DEPBAR.LE SB1, 0x36 ;  /* 0x00009d800000791a */ /* 0x000fe80000000000 */
[----:B------:R-:W1:Y:S02]  /*2ac0*/  UTCATOMSWS.FIND_AND_SET.ALIGN UP0, UR5, UR5 ;  /* 0x00000005000575e3 */ /* 0x000e640008000800 */
[----:B-1----:R-:W-:Y:S01]  /*2ad0*/  MOV R3, UR5 ;  /* 0x0000000500037c02 */ /* 0x002fe20008000f00 */
[----:B------:R-:W-:Y:S06]  /*2ae0*/  BRA.U UP0, `(.L_x_50) ;  /* 0x0000000100187547 */ /* 0x000fec000b800000 */
.L_x_51:
[----:B------:R-:W-:Y:S05]  /*2af0*/  NANOSLEEP 0x64 ;  /* 0x000000640000795d */ /* 0x000fea0003800000 */
[----:B------:R-:W-:-:S05]  /*2b00*/  UMOV UR5, 0x10 ;  /* 0x0000001000057882 */ /* 0x000fca0000000000 */
[----:B------:R-:W-:Y:S04]  /*2b10*/  DEPBAR.LE SB1, 0x36 ;  /* 0x00009d800000791a */ /* 0x000fe80000000000 */
[----:B------:R-:W1:Y:S02]  /*2b20*/  UTCATOMSWS.FIND_AND_SET.ALIGN UP0, UR5, UR5 ;  /* 0x00000005000575e3 */ /* 0x000e640008000800 */
[----:B-1----:R-:W-:Y:S01]  /*2b30*/  MOV R3, UR5 ;  /* 0x0000000500037c02 */ /* 0x002fe20008000f00 */
[----:B------:R-:W-:Y:S05]  /*2b40*/  BRA.U !UP0, `(.L_x_51) ;  /* 0xfffffffd08e87547 */ /* 0x000fea000b83ffff */
.L_x_50:
[-C--:B------:R-:W-:Y:S02]  /*2b50*/  SHF.L.U32 R2, R2, R3.reuse, RZ ;  /* 0x0000000302027219 */ /* 0x080fe400000006ff */
[----:B------:R-:W-:Y:S01]  /*2b60*/  SHF.L.U32 R0, R0, R3, RZ ;  /* 0x0000000300007219 */ /* 0x000fe200000006ff */
[----:B------:R-:W-:Y:S02]  /*2b70*/  IMAD.SHL.U32 R3, R3, 0x20, RZ ;  /* 0x0000002003037824 */ /* 0x000fe400078e00ff */
[----:B------:R1:W-:Y:S04]  /*2b80*/  ATOMS.OR RZ, [UR4+0x14], R2 ;  /* 0x00001402ffff798c */ /* 0x0003e8000b000004 */
[----:B------:R1:W-:Y:S04]  /*2b90*/  ATOMS.OR RZ, [UR4+0x18], R0 ;  /* 0x00001800ffff798c */ /* 0x0003e8000b000004 */
[----:B------:R1:W-:Y:S01]  /*2ba0*/  STS [UR37+0x130], R3 ;  /* 0x00013003ff007988 */ /* 0x0003e20008000825 */
[----:B------:R-:W-:Y:S05]  /*2bb0*/  BRA `(.L_x_49) ;  /* 0x0000000000107947 */ /* 0x000fea0003800000 */
.L_x_48:
[----:B------:R-:W-:Y:S02]  /*2bc0*/  MOV R0, 0xffffffff ;  /* 0xffffffff00007802 */ /* 0x000fe40000000f00 */
[----:B------:R-:W-:-:S03]  /*2bd0*/  MOV R2, 0x2c00 ;  /* 0x00002c0000027802 */ /* 0x000fc60000000f00 */
[----:B------:R1:W-:Y:S04]  /*2be0*/  STS [UR37+0x130], R0 ;  /* 0x00013000ff007988 */ /* 0x0003e80008000825 */
[----:B-1-3-5:R-:W-:Y:S05]  /*2bf0*/  CALL.REL.NOINC `($__internal_1_$__cuda_sm10x_tcgen05_guardrail_trap_phase_invalid_during_alloc) ;  /* 0x0000006c004c7944 */ /* 0x02afea0003c00000 */
.L_x_49:
[----:B------:R-:W-:Y:S05]  /*2c00*/  WARPSYNC.ALL ;  /* 0x0000000000007948 */ /* 0x000fea0003800000 */
[----:B------:R-:W2:Y:S01]  /*2c10*/  S2UR UR5, SR_CgaCtaId ;  /* 0x00000000000579c3 */ /* 0x000ea20000008800 */
[----:B------:R-:W-:Y:S01]  /*2c20*/  UMOV UR4, 0x400 ;  /* 0x0000040000047882 */ /* 0x000fe20000000000 */
[----:B------:R-:W-:-:S06]  /*2c30*/  NOP ;  /* 0x0000000000007918 */ /* 0x000fcc0000000000 */
[----:B------:R-:W-:Y:S06]  /*2c40*/  BAR.ARV 0x6, 0xa0 ;  /* 0x0182800000007b1d */ /* 0x000fec0000002000 */
[----:B------:R-:W4:Y:S01]  /*2c50*/  LDCU UR7, c[0x0][0x38c] ;  /* 0x00007180ff0777ac */ /* 0x000f220008000800 */
[----:B------:R-:W-:Y:S01]  /*2c60*/  IMAD.MOV.U32 R11, RZ, RZ, 0x1 ;  /* 0x00000001ff0b7424 */ /* 0x000fe200078e00ff */
[----:B------:R-:W-:Y:S01]  /*2c70*/  CS2R R8, SRZ ;  /* 0x0000000000087805 */ /* 0x000fe2000001ff00 */
[----:B------:R-:W-:Y:S01]  /*2c80*/  IMAD.MOV.U32 R10, RZ, RZ, RZ ;  /* 0x000000ffff0a7224 */ /* 0x000fe200078e00ff */
[----:B------:R-:W3:Y:S01]  /*2c90*/  LDCU UR6, c[0x0][0x38c] ;  /* 0x00007180ff0677ac */ /* 0x000ee20008000800 */
[----:B------:R-:W-:Y:S01]  /*2ca0*/  UMOV UR15, URZ ;  /* 0x000000ff000f7c82 */ /* 0x000fe20008000000 */
[----:B------:R-:W-:Y:S01]  /*2cb0*/  UMOV UR14, URZ ;  /* 0x000000ff000e7c82 */ /* 0x000fe20008000000 */
[----:B--2---:R-:W-:Y:S01]  /*2cc0*/  ULEA UR5, UR5, UR4, 0x18 ;  /* 0x0000000405057291 */ /* 0x004fe2000f8ec0ff */
[----:B------:R-:W-:Y:S01]  /*2cd0*/  UMOV UR24, 0x0 ;  /* 0x0000000000187882 */ /* 0x000fe20000000000 */
[----:B------:R-:W-:-:S02]  /*2ce0*/  UMOV UR25, 0x4400010 ;  /* 0x0440001000197882 */ /* 0x000fc40000000000 */
[----:B------:R-:W-:Y:S02]  /*2cf0*/  UIADD3 UR10, UPT, UPT, UR5, 0x8800, URZ ;  /* 0x00008800050a7890 */ /* 0x000fe4000fffe0ff */
[----:B------:R-:W-:Y:S02]  /*2d00*/  UIADD3 UR11, UPT, UPT, UR5, 0xe800, URZ ;  /* 0x0000e800050b7890 */ /* 0x000fe4000fffe0ff */
[----:B----4-:R-:W-:Y:S01]  /*2d10*/  UIADD3 UR7, UPT, UPT, UR7, 0x3f, URZ ;  /* 0x0000003f07077890 */ /* 0x010fe2000fffe0ff */
[----:B-1----:R-:W1:Y:S01]  /*2d20*/  LDS R0, [UR5+0x130] ;  /* 0x00013005ff007984 */ /* 0x002e620008000800 */
[----:B------:R-:W-:Y:S02]  /*2d30*/  USHF.R.U32.HI UR10, URZ, 0x4, UR10 ;  /* 0x00000004ff0a7899 */ /* 0x000fe4000801160a */
[----:B------:R-:W-:Y:S02]  /*2d40*/  USHF.R.S32.HI UR4, URZ, 0x1f, UR7 ;  /* 0x0000001fff047899 */ /* 0x000fe40008011407 */
[----:B------:R-:W-:-:S02]  /*2d50*/  USHF.R.U32.HI UR11, URZ, 0x4, UR11 ;  /* 0x00000004ff0b7899 */ /* 0x000fc4000801160b */
[----:B------:R-:W-:Y:S02]  /*2d60*/  ULEA.HI UR4, UR4, UR7, URZ, 0x6 ;  /* 0x0000000704047291 */ /* 0x000fe4000f8f30ff */
[----:B------:R-:W-:Y:S02]  /*2d70*/  ULOP3.LUT UR10, UR10, 0x3fff, URZ, 0xc0, !UPT ;  /* 0x00003fff0a0a7892 */ /* 0x000fe4000f8ec0ff */
[----:B------:R-:W-:Y:S02]  /*2d80*/  USHF.R.S32.HI UR4, URZ, 0x6, UR4 ;  /* 0x00000006ff047899 */ /* 0x000fe40008011404 */
[----:B------:R-:W-:Y:S02]  /*2d90*/  ULOP3.LUT UR11, UR11, 0x3fff, URZ, 0xc0, !UPT ;  /* 0x00003fff0b0b7892 */ /* 0x000fe4000f8ec0ff */
[----:B------:R-:W-:Y:S01]  /*2da0*/  UISETP.LT.AND UP0, UPT, UR4, 0x1, UPT ;  /* 0x000000010400788c */ /* 0x000fe2000bf01270 */
[----:B------:R-:W-:Y:S01]  /*2db0*/  UMOV UR22, 0x0 ;  /* 0x0000000000167882 */ /* 0x000fe20000000000 */
[----:B------:R-:W-:-:S02]  /*2dc0*/  UMOV UR23, 0x4400010 ;  /* 0x0440001000177882 */ /* 0x000fc40000000000 */
[----:B------:R-:W-:Y:S02]  /*2dd0*/  USEL UR9, UR4, 0x1, !UP0 ;  /* 0x0000000104097887 */ /* 0x000fe4000c000000 */
[----:B------:R-:W-:Y:S02]  /*2de0*/  ULOP3.LUT UR10, UR10, 0x10000, URZ, 0xfc, !UPT ;  /* 0x000100000a0a7892 */ /* 0x000fe4000f8efcff */
[----:B------:R-:W-:Y:S02]  /*2df0*/  ULOP3.LUT UR11, UR11, 0x10000, URZ, 0xfc, !UPT ;  /* 0x000100000b0b7892 */ /* 0x000fe4000f8efcff */
[----:B------:R-:W-:Y:S02]  /*2e00*/  UIADD3 UR9, UPT, UPT, -UR9, URZ, URZ ;  /* 0x000000ff09097290 */ /* 0x000fe4000fffe1ff */
[----:B---3--:R-:W-:Y:S01]  /*2e10*/  UISETP.GE.AND UP3, UPT, UR6, 0x1, UPT ;  /* 0x000000010600788c */ /* 0x008fe2000bf66270 */
[----:B------:R-:W-:Y:S01]  /*2e20*/  UMOV UR20, 0x0 ;  /* 0x0000000000147882 */ /* 0x000fe20000000000 */
[----:B------:R-:W-:Y:S01]  /*2e30*/  UMOV UR21, 0x4400010 ;  /* 0x0440001000157882 */ /* 0x000fe20000000000 */
[----:B------:R-:W-:Y:S01]  /*2e40*/  UMOV UR18, 0x0 ;  /* 0x0000000000127882 */ /* 0x000fe20000000000 */
[----:B------:R-:W-:Y:S01]  /*2e50*/  UMOV UR19, 0x4400010 ;  /* 0x0440001000137882 */ /* 0x000fe20000000000 */
[----:B-1----:R-:W-:-:S15]  /*2e60*/  R2UR UR16, R0 ;  /* 0x00000000001072ca */ /* 0x002fde00000e0000 */
.L_x_58:
[----:B------:R-:W-:Y:S02]  /*2e70*/  LEA R0, R10, UR5, 0x3 ;  /* 0x000000050a007c11 */ /* 0x000fe4000f8e18ff */
[----:B------:R-:W-:Y:S02]  /*2e80*/  SHF.L.U32 R2, R9, 0x1f, RZ ;  /* 0x0000001f09027819 */ /* 0x000fe400000006ff */
[----:B------:R-:W-:Y:S01]  /*2e90*/  PLOP3.LUT P0, PT, PT, PT, UP3, 0x80, 0x8 ;  /* 0x000000000008781c */ /* 0x000fe20003f0f038 */
[----:B------:R-:W-:Y:S01]  /*2ea0*/  VIADD R3, R0, 0x90 ;  /* 0x0000009000037836 */ /* 0x000fe20000000000 */
[----:B-1----:R-:W1:Y:S02]  /*2eb0*/  SYNCS.PHASECHK.TRANS64.TRYWAIT P1, [R0+URZ+0x80], R2 ;  /* 0x00008002000075a7 */ /* 0x002e6400080211ff */
[----:B-1-3--:R-:W-:Y:S09]  /*2ec0*/  @!P1 BRA `(.L_x_52) ;  /* 0x0000006000989947 */ /* 0x00aff20003800000 */
.L_x_143:
[----:B------:R-:W-:Y:S01]  /*2ed0*/  LEA R4, R10, UR5, 0x4 ;  /* 0x000000050a047c11 */ /* 0x000fe2000f8e20ff */
[----:B------:R-:W-:Y:S01]  /*2ee0*/  @UP3 ULEA UR6, UR14, UR5, 0x3 ;  /* 0x000000050e063291 */ /* 0x000fe2000f8e18ff */
[----:B------:R-:W-:Y:S01]  /*2ef0*/  PLOP3.LUT P2, PT, PT, PT, PT, 0x80, 0x8 ;  /* 0x000000000008781c */ /* 0x000fe20003f4f070 */
[----:B------:R-:W-:Y:S01]  /*2f00*/  ULEA UR7, UR15, UR5, 0x3 ;  /* 0x000000050f077291 */ /* 0x000fe2000f8e18ff */
[----:B------:R-:W-:Y:S02]  /*2f10*/  PRMT R3, RZ, 0x654, R3 ;  /* 0x00000654ff037816 */ /* 0x000fe40000000003 */
[----:B------:R-:W2:Y:S01]  /*2f20*/  LDS.128 R4, [R4+0x110] ;  /* 0x0001100004047984 */ /* 0x000ea20000000c00 */
[----:B-1----:R-:W-:Y:S02]  /*2f30*/  @P0 SHF.L.U32 R2, R8, 0x1f, RZ ;  /* 0x0000001f08020819 */ /* 0x002fe400000006ff */
[----:B------:R-:W-:Y:S01]  /*2f40*/  SHF.L.U32 R0, R11, 0x1f, RZ ;  /* 0x0000001f0b007819 */ /* 0x000fe200000006ff */
[----:B------:R-:W-:Y:S01]  /*2f50*/  @!PT LDS RZ, [RZ] ;  /* 0x00000000fffff984 */ /* 0x000fe20000000800 */
[----:B------:R-:W-:Y:S01]  /*2f60*/  @!PT LDS RZ, [RZ] ;  /* 0x00000000fffff984 */ /* 0x000fe20000000800 */
[----:B------:R-:W-:Y:S01]  /*2f70*/  @!PT LDS RZ, [RZ] ;  /* 0x00000000fffff984 */ /* 0x000fe20000000800 */
[----:B------:R-:W-:Y:S01]  /*2f80*/  @!PT LDS RZ, [RZ] ;  /* 0x00000000fffff984 */ /* 0x000fe20000000800 */
[----:B------:R1:W-:Y:S06]  /*2f90*/  MEMBAR.ALL.CTA ;  /* 0x0000000000007992 */ /* 0x0003ec0000008000 */
[----:B-1----:R-:W1:Y:S02]  /*2fa0*/  FENCE.VIEW.ASYNC.S ;  /* 0x00000000000073c6 */ /* 0x002e640000000000 */
[----:B-1----:R1:W-:Y:S01]  /*2fb0*/  SYNCS.ARRIVE.TRANS64.RED.A1T0 RZ, [R3+URZ], RZ ;  /* 0x000000ff03ff79a7 */ /* 0x0023e200081004ff */
[----:B------:R1:W3:Y:S01]  /*2fc0*/  @P0 SYNCS.PHASECHK.TRANS64.TRYWAIT P2, [UR6], R2 ;  /* 0x00000002ff0005a7 */ /* 0x0002e20008041106 */
[----:B------:R-:W-:Y:S01]  /*2fd0*/  ULEA.HI UR6, UR15, UR15, URZ, 0x1 ;  /* 0x0000000f0f067291 */ /* 0x000fe2000f8f08ff */
[----:B--2---:R-:W-:-:S03]  /*2fe0*/  LOP3.LUT P1, RZ, R6, 0x1, RZ, 0xc0, !PT ;  /* 0x0000000106ff7812 */ /* 0x004fc6000782c0ff */
[----:B------:R-:W-:Y:S02]  /*2ff0*/  USHF.L.U32 UR8, UR6, 0x7, URZ ;  /* 0x0000000706087899 */ /* 0x000fe400080006ff */
[----:B------:R-:W-:Y:S02]  /*3000*/  ULOP3.LUT UR6, UR6, 0xffe, URZ, 0xc0, !UPT ;  /* 0x00000ffe06067892 */ /* 0x000fe4000f8ec0ff */
[----:B------:R-:W-:Y:S02]  /*3010*/  ULOP3.LUT UR8, UR8, 0xffffff00, URZ, 0xc0, !UPT ;  /* 0xffffff0008087892 */ /* 0x000fe4000f8ec0ff */
[----:B------:R-:W-:Y:S02]  /*3020*/  UIADD3 UR6, UPT, UPT, -UR6, UR15, URZ ;  /* 0x0000000f06067290 */ /* 0x000fe4000fffe1ff */
[----:B------:R-:W-:Y:S01]  /*3030*/  UIADD3 UR8, UPT, UPT, UR16, UR8, URZ ;  /* 0x0000000810087290 */ /* 0x000fe2000fffe0ff */
[----:B------:R-:W2:Y:S03]  /*3040*/  SYNCS.PHASECHK.TRANS64.TRYWAIT P0, [UR7+0xc0], R0 ;  /* 0x0000c000ff0075a7 */ /* 0x000ea60008001107 */
[----:B------:R-:W-:Y:S01]  /*3050*/  ULEA UR8, UR6, UR8, 0x14 ;  /* 0x0000000806087291 */ /* 0x000fe2000f8ea0ff */
[----:B-123--:R-:W-:Y:S11]  /*3060*/  @!P0 BRA `(.L_x_53) ;  /* 0x0000006000448947 */ /* 0x00eff60003800000 */
.L_x_145:
[----:B------:R-:W-:Y:S01]  /*3070*/  IADD3 R10, PT, PT, R10, 0x1, RZ ;  /* 0x000000010a0a7810 */ /* 0x000fe20007ffe0ff */
[----:B------:R-:W-:Y:S06]  /*3080*/  BRA.U !UP3, `(.L_x_54) ;  /* 0x000000010bc07547 */ /* 0x000fec000b800000 */
[----:B------:R-:W-:Y:S01]  /*3090*/  UPLOP3.LUT UP4, UPT, UPT, UPT, UPT, 0x40, 0x4 ;  /* 0x000000000004789c */ /* 0x000fe20003f8e870 */
[----:B------:R-:W-:Y:S01]  /*30a0*/  UMOV UR13, UR9 ;  /* 0x00000009000d7c82 */ /* 0x000fe20008000000 */
[----:B------:R-:W-:Y:S01]  /*30b0*/  UMOV UR12, UR4 ;  /* 0x00000004000c7c82 */ /* 0x000fe20008000000 */
[----:B------:R-:W-:-:S08]  /*30c0*/  UMOV UR17, UR14 ;  /* 0x0000000e00117c82 */ /* 0x000fd00008000000 */
.L_x_57:
[----:B------:R-:W-:Y:S02]  /*30d0*/  UIADD3 UR13, UPT, UPT, UR13, 0x1, URZ ;  /* 0x000000010d0d7890 */ /* 0x000fe4000fffe0ff */
[----:B--2---:R-:W-:Y:S02]  /*30e0*/  ULEA UR6, UR17, UR5, 0x3 ;  /* 0x0000000511067291 */ /* 0x004fe4000f8e18ff */
[----:B------:R-:W-:Y:S01]  /*30f0*/  UISETP.NE.AND UP0, UPT, UR13, URZ, UPT ;  /* 0x000000ff0d00728c */ /* 0x000fe2000bf05270 */
[----:B---3--:R-:W-:Y:S10]  /*3100*/  @P2 BRA `(.L_x_55) ;  /* 0x00000000000c2947 */ /* 0x008ff40003800000 */
[----:B-1----:R-:W-:Y:S04]  /*3110*/  SHF.L.U32 R2, R8, 0x1f, RZ ;  /* 0x0000001f08027819 */ /* 0x002fe800000006ff */
[----:B------:R-:W1:Y:S02]  /*3120*/  SYNCS.PHASECHK.TRANS64.TRYWAIT P0, [UR6], R2 ;  /* 0x00000002ff0075a7 */ /* 0x000e640008001106 */
[----:B-1----:R-:W-:Y:S05]  /*3130*/  @!P0 BRA `(.L_x_56) ;  /* 0x0000006000288947 */ /* 0x002fea0003800000 */
.L_x_55:
[----:B------:R-:W-:Y:S01]  /*3140*/  UISETP.NE.AND UP1, UPT, UR12, 0x1, UPT ;  /* 0x000000010c00788c */ /* 0x000fe2000bf25270 */
[----:B------:R-:W-:Y:S01]  /*3150*/  PLOP3.LUT P2, PT, PT, PT, PT, 0x80, 0x8 ;  /* 0x000000000008781c */ /* 0x000fe20003f4f070 */
[----:B------:R-:W-:Y:S02]  /*3160*/  UIADD3 UR14, UPT, UPT, UR17, 0x1, URZ ;  /* 0x00000001110e7890 */ /* 0x000fe4000fffe0ff */
[----:B------:R-:W-:Y:S02]  /*3170*/  ULEA UR28, UR17, UR11, 0xb ;  /* 0x0000000b111c7291 */ /* 0x000fe4000f8e58ff */
[----:B------:R-:W-:Y:S01]  /*3180*/  UISETP.NE.AND UP2, UPT, UR14, 0x3, UPT ;  /* 0x000000030e00788c */ /* 0x000fe2000bf45270 */
[----:B------:R-:W-:Y:S01]  /*3190*/  PLOP3.LUT P0, PT, PT, PT, UP1, 0x80, 0x8 ;  /* 0x000000000008781c */ /* 0x000fe20003f0f018 */
[----:B------:R-:W-:Y:S02]  /*31a0*/  UIADD3 UR40, UPT, UPT, UR28, 0x2, URZ ;  /* 0x000000021c287890 */ /* 0x000fe4000fffe0ff */
[----:B------:R-:W-:Y:S02]  /*31b0*/  USEL UR27, URZ, 0x1, UP2 ;  /* 0x00000001ff1b7887 */ /* 0x000fe40009000000 */
[----:B------:R-:W-:Y:S02]  /*31c0*/  USEL UR14, UR14, URZ, UP2 ;  /* 0x000000ff0e0e7287 */ /* 0x000fe40009000000 */
[----:B------:R-:W-:Y:S02]  /*31d0*/  UIADD3 UR36, UPT, UPT, UR28, 0x4, URZ ;  /* 0x000000041c247890 */ /* 0x000fe4000fffe0ff */
[----:B------:R-:W-:Y:S01]  /*31e0*/  @UP1 ULEA UR26, UR14, UR5, 0x3 ;  /* 0x000000050e1a1291 */ /* 0x000fe2000f8e18ff */
[----:B------:R-:W-:Y:S01]  /*31f0*/  LOP3.LUT R8, R8, UR27, RZ, 0x3c, !PT ;  /* 0x0000001b08087c12 */ /* 0x000fe2000f8e3cff */
[----:B------:R-:W-:Y:S02]  /*3200*/  UIADD3 UR32, UPT, UPT, UR28, 0x6, URZ ;  /* 0x000000061c207890 */ /* 0x000fe4000fffe0ff */
[----:B------:R-:W-:Y:S01]  /*3210*/  UIADD3 UR6, UPT, UPT, UR6, 0x18, URZ ;  /* 0x0000001806067890 */ /* 0x000fe2000fffe0ff */
[----:B-1----:R-:W-:Y:S01]  /*3220*/  @P0 SHF.L.U32 R0, R8, 0x1f, RZ ;  /* 0x0000001f08000819 */ /* 0x002fe200000006ff */
[----:B------:R-:W-:Y:S01]  /*3230*/  UIADD3 UR12, UPT, UPT, UR12, -0x1, URZ ;  /* 0xffffffff0c0c7890 */ /* 0x000fe2000fffe0ff */
[----:B------:R-:W-:Y:S02]  /*3240*/  UMOV UR29, 0x40004040 ;  /* 0x40004040001d7882 */ /* 0x000fe40000000000 */
[----:B------:R2:W3:Y:S01]  /*3250*/  @P0 SYNCS.PHASECHK.TRANS64.TRYWAIT P2, [UR26], R0 ;  /* 0x00000000ff0005a7 */ /* 0x0004e2000804111a */
[----:B------:R-:W-:Y:S01]  /*3260*/  ULEA UR26, UR17, UR10, 0x9 ;  /* 0x0000000a111a7291 */ /* 0x000fe2000f8e48ff */
[----:B------:R-:W-:Y:S01]  /*3270*/  UMOV UR27, 0x40004040 ;  /* 0x40004040001b7882 */ /* 0x000fe20000000000 */
[----:B------:R-:W-:Y:S02]  /*3280*/  UMOV UR41, 0x40004040 ;  /* 0x4000404000297882 */ /* 0x000fe40000000000 */
[----:B------:R-:W-:Y:S02]  /*3290*/  UIADD3 UR38, UPT, UPT, UR26, 0x2, URZ ;  /* 0x000000021a267890 */ /* 0x000fe4000fffe0ff */
[----:B------:R-:W-:Y:S02]  /*32a0*/  UIADD3 UR34, UPT, UPT, UR26, 0x4, URZ ;  /* 0x000000041a227890 */ /* 0x000fe4000fffe0ff */
[----:B------:R-:W-:Y:S01]  /*32b0*/  UIADD3 UR30, UPT, UPT, UR26, 0x6, URZ ;  /* 0x000000061a1e7890 */ /* 0x000fe2000fffe0ff */
[----:B------:R2:W-:Y:S01]  /*32c0*/  UTCHMMA gdesc[UR26], gdesc[UR28], tmem[UR8], tmem[UR24], idesc[UR25], UP4 ;  /* 0x00ff181c1a0075ea */ /* 0x0005e2000a000008 */
[----:B------:R-:W-:Y:S01]  /*32d0*/  UPLOP3.LUT UP4, UPT, UPT, UPT, UPT, 0x80, 0x8 ;  /* 0x000000000008789c */ /* 0x000fe20003f8f070 */
[----:B------:R-:W-:Y:S01]  /*32e0*/  UMOV UR39, 0x40004040 ;  /* 0x4000404000277882 */ /* 0x000fe20000000000 */
[----:B------:R-:W-:Y:S01]  /*32f0*/  UMOV UR37, 0x40004040 ;  /* 0x4000404000257882 */ /* 0x000fe20000000000 */
[----:B------:R2:W-:Y:S01]  /*3300*/  UTCHMMA gdesc[UR38], gdesc[UR40], tmem[UR8], tmem[UR22], idesc[UR23], UPT ;  /* 0x00ff1628260075ea */ /* 0x0005e2000b800008 */
[----:B------:R-:W-:Y:S01]  /*3310*/  UMOV UR35, 0x40004040 ;  /* 0x4000404000237882 */ /* 0x000fe20000000000 */
[----:B------:R-:W-:Y:S01]  /*3320*/  UMOV UR33, 0x40004040 ;  /* 0x4000404000217882 */ /* 0x000fe20000000000 */
[----:B------:R-:W-:Y:S01]  /*3330*/  UMOV UR31, 0x40004040 ;  /* 0x40004040001f7882 */ /* 0x000fe20000000000 */
[----:B------:R2:W-:Y:S01]  /*3340*/  UTCHMMA gdesc[UR34], gdesc[UR36], tmem[UR8], tmem[UR20], idesc[UR21], UPT ;  /* 0x00ff1424220075ea */ /* 0x0005e2000b800008 */
[----:B------:R2:W-:Y:S01]  /*3350*/  UTCHMMA gdesc[UR30], gdesc[UR32], tmem[UR8], tmem[UR18], idesc[UR19], UPT ;  /* 0x00ff12201e0075ea */ /* 0x0005e2000b800008 */
[----:B------:R2:W-:Y:S01]  /*3360*/  UTCBAR [UR6], URZ ;  /* 0x000000ff060073e9 */ /* 0x0005e200080000ff */
[----:B------:R-:W-:Y:S01]  /*3370*/  UMOV UR17, UR14 ;  /* 0x0000000e00117c82 */ /* 0x000fe20008000000 */
[----:B------:R-:W-:Y:S05]  /*3380*/  BRA.U UP0, `(.L_x_57) ;  /* 0xfffffffd00507547 */ /* 0x000fea000b83ffff */
.L_x_54:
[----:B------:R-:W-:Y:S01]  /*3390*/  UIADD3 UR15, UPT, UPT, UR15, 0x1, URZ ;  /* 0x000000010f0f7890 */ /* 0x000fe2000fffe0ff */
[C---:B------:R-:W-:Y:S01]  /*33a0*/  ISETP.NE.AND P0, PT, R10.reuse, 0x2, PT ;  /* 0x000000020a00780c */ /* 0x040fe20003f05270 */
[----:B------:R-:W-:Y:S02]  /*33b0*/  UIADD3 UR7, UPT, UPT, UR7, 0xa0, URZ ;  /* 0x000000a007077890 */ /* 0x000fe4000fffe0ff */
[----:B------:R-:W-:Y:S01]  /*33c0*/  UISETP.NE.AND UP0, UPT, UR15, 0x4, UPT ;  /* 0x000000040f00788c */ /* 0x000fe2000bf05270 */
[----:B-12---:R-:W-:Y:S02]  /*33d0*/  SEL R0, RZ, 0x1, P0 ;  /* 0x00000001ff007807 */ /* 0x006fe40000000000 */
[----:B------:R-:W-:Y:S01]  /*33e0*/  SEL R10, R10, RZ, P0 ;  /* 0x000000ff0a0a7207 */ /* 0x000fe20000000000 */
[----:B------:R-:W-:Y:S01]  /*33f0*/  USEL UR6, URZ, 0x1, UP0 ;  /* 0x00000001ff067887 */ /* 0x000fe20008000000 */
[----:B------:R-:W-:Y:S01]  /*3400*/  LOP3.LUT R9, R9, R0, RZ, 0x3c, !PT ;  /* 0x0000000009097212 */ /* 0x000fe200078e3cff */
[----:B------:R-:W-:Y:S01]  /*3410*/  USEL UR15, UR15, URZ, UP0 ;  /* 0x000000ff0f0f7287 */ /* 0x000fe20008000000 */
[----:B------:R1:W-:Y:S03]  /*3420*/  UTCBAR [UR7], URZ ;  /* 0x000000ff070073e9 */ /* 0x0003e600080000ff */
[----:B------:R-:W-:Y:S01]  /*3430*/  LOP3.LUT R11, R11, UR6, RZ, 0x3c, !PT ;  /* 0x000000060b0b7c12 */ /* 0x000fe2000f8e3cff */
[----:B------:R-:W-:Y:S07]  /*3440*/  @P1 BRA `(.L_x_58) ;  /* 0xfffffff800881947 */ /* 0x000fee000383ffff */
[----:B------:R-:W2:Y:S01]  /*3450*/  S2UR UR4, SR_CgaCtaId ;  /* 0x00000000000479c3 */ /* 0x000ea20000008800 */
[----:B------:R-:W-:Y:S01]  /*3460*/  ELECT P0, URZ, PT ;  /* 0x0000000000ff782f */ /* 0x000fe20003800000 */
[----:B------:R-:W-:Y:S01]  /*3470*/  IMAD.MOV.U32 R0, RZ, RZ, 0x1 ;  /* 0x00000001ff007424 */ /* 0x000fe200078e00ff */
[----:B------:R-:W-:Y:S01]  /*3480*/  UIADD3 UR5, UPT, UPT, UR5, 0xc0, URZ ;  /* 0x000000c005057890 */ /* 0x000fe2000fffe0ff */
[----:B------:R-:W-:Y:S01]  /*3490*/  SHF.L.U32 R2, R11, 0x1f, RZ ;  /* 0x0000001f0b027819 */ /* 0x000fe200000006ff */
[----:B------:R-:W-:-:S03]  /*34a0*/  UMOV UR6, 0x40 ;  /* 0x0000004000067882 */ /* 0x000fc60000000000 */
[----:B------:R-:W-:Y:S01]  /*34b0*/  UVIRTCOUNT.DEALLOC.SMPOOL 0x80 ;  /* 0x000000800000784c */ /* 0x000fe20000000000 */
[----:B--2---:R-:W-:Y:S02]  /*34c0*/  ULEA UR4, UR4, UR6, 0x18 ;  /* 0x0000000604047291 */ /* 0x004fe4000f8ec0ff */
[----:B------:R-:W-:-:S07]  /*34d0*/  ULEA UR6, UR15, UR5, 0x3 ;  /* 0x000000050f067291 */ /* 0x000fce000f8e18ff */
[----:B------:R2:W-:Y:S02]  /*34e0*/  @P0 STS.U8 [UR4+0x1c], R0 ;  /* 0x00001c00ff000988 */ /* 0x0005e40008000004 */
[----:B------:R-:W4:Y:S02]  /*34f0*/  SYNCS.PHASECHK.TRANS64.TRYWAIT P0, [UR6], R2 ;  /* 0x00000002ff0075a7 */ /* 0x000f240008001106 */
[----:B--2-4-:R-:W-:Y:S05]  /*3500*/  @!P0 BRA `(.L_x_59) ;  /* 0x0000005c004c8947 */ /* 0x014fea0003800000 */
.L_x_148:
[----:B-1----:R-:W-:-:S04]  /*3510*/  UIADD3 UR7, UPT, UPT, UR15, 0x1, URZ ;  /* 0x000000010f077890 */ /* 0x002fc8000fffe0ff */
[----:B------:R-:W-:-:S04]  /*3520*/  UISETP.NE.AND UP0, UPT, UR7, 0x4, UPT ;  /* 0x000000040700788c */ /* 0x000fc8000bf05270 */
[----:B------:R-:W-:Y:S02]  /*3530*/  USEL UR8, URZ, 0x1, UP0 ;  /* 0x00000001ff087887 */ /* 0x000fe40008000000 */
[----:B------:R-:W-:-:S04]  /*3540*/  USEL UR7, UR7, URZ, UP0 ;  /* 0x000000ff07077287 */ /* 0x000fc80008000000 */
[----:B------:R-:W-:Y:S01]  /*3550*/  ULEA UR6, UR7, UR5, 0x3 ;  /* 0x0000000507067291 */ /* 0x000fe2000f8e18ff */
[----:B--2---:R-:W-:-:S04]  /*3560*/  LOP3.LUT R2, R11, UR8, RZ, 0x3c, !PT ;  /* 0x000000080b027c12 */ /* 0x004fc8000f8e3cff */
[----:B------:R-:W-:-:S04]  /*3570*/  SHF.L.U32 R3, R2, 0x1f, RZ ;  /* 0x0000001f02037819 */ /* 0x000fc800000006ff */
[----:B------:R-:W1:Y:S02]  /*3580*/  SYNCS.PHASECHK.TRANS64.TRYWAIT P0, [UR6], R3 ;  /* 0x00000003ff0075a7 */ /* 0x000e640008001106 */
[----:B-1----:R-:W-:Y:S05]  /*3590*/  @!P0 BRA `(.L_x_60) ;  /* 0x0000005c00408947 */ /* 0x002fea0003800000 */
.L_x_150:
        /* <DEDUP_REMOVED lines=9> */
.L_x_152:
[----:B------:R-:W-:-:S04]  /*3630*/  UIADD3 UR7, UPT, UPT, UR7, 0x1, URZ ;  /* 0x0000000107077890 */ /* 0x000fc8000fffe0ff */
[----:B------:R-:W-:-:S04]  /*3640*/  UISETP.NE.AND UP0, UPT, UR7, 0x4, UPT ;  /* 0x000000040700788c */ /* 0x000fc8000bf05270 */
[----:B------:R-:W-:Y:S02]  /*3650*/  USEL UR6, URZ, 0x1, UP0 ;  /* 0x00000001ff067887 */ /* 0x000fe40008000000 */
[----:B------:R-:W-:-:S04]  /*3660*/  USEL UR7, UR7, URZ, UP0 ;  /* 0x000000ff07077287 */ /* 0x000fc80008000000 */
[----:B------:R-:W-:Y:S01]  /*3670*/  ULEA UR7, UR7, UR5, 0x3 ;  /* 0x0000000507077291 */ /* 0x000fe2000f8e18ff */
[----:B------:R-:W-:-:S04]  /*3680*/  LOP3.LUT R2, R2, UR6, RZ, 0x3c, !PT ;  /* 0x0000000602027c12 */ /* 0x000fc8000f8e3cff */
[----:B------:R-:W-:-:S04]  /*3690*/  SHF.L.U32 R2, R2, 0x1f, RZ ;  /* 0x0000001f02027819 */ /* 0x000fc800000006ff */
[----:B------:R-:W2:Y:S02]  /*36a0*/  SYNCS.PHASECHK.TRANS64.TRYWAIT P0, [UR7], R2 ;  /* 0x00000002ff0075a7 */ /* 0x000ea40008001107 */
[----:B--2---:R-:W-:Y:S05]  /*36b0*/  @!P0 BRA `(.L_x_62) ;  /* 0x0000005c00288947 */ /* 0x004fea0003800000 */
.L_x_154:
[----:B------:R-:W-:Y:S01]  /*36c0*/  NOP ;  /* 0x0000000000007918 */ /* 0x000fe20000000000 */
[----:B-1----:R-:W1:Y:S01]  /*36d0*/  LDS R0, [UR4+0x14] ;  /* 0x00001404ff007984 */ /* 0x002e620008000800 */
[----:B------:R-:W-:Y:S01]  /*36e0*/  ULOP3.LUT UR6, UR16, 0xffff, URZ, 0xc0, !UPT ;  /* 0x0000ffff10067892 */ /* 0x000fe2000f8ec0ff */
[----:B------:R-:W-:Y:S01]  /*36f0*/  UMOV UR8, 0xffff ;  /* 0x0000ffff00087882 */ /* 0x000fe20000000000 */
[----:B------:R-:W-:Y:S02]  /*3700*/  UMOV UR5, 0x1 ;  /* 0x0000000100057882 */ /* 0x000fe40000000000 */
[----:B------:R-:W-:-:S04]  /*3710*/  USHF.R.U32.HI UR6, URZ, 0x5, UR6 ;  /* 0x00000005ff067899 */ /* 0x000fc80008011606 */
[----:B------:R-:W-:Y:S02]  /*3720*/  USHF.L.U32 UR8, UR8, UR6, URZ ;  /* 0x0000000608087299 */ /* 0x000fe400080006ff */
[----:B------:R-:W-:-:S04]  /*3730*/  USHF.L.U32 UR5, UR5, UR6, URZ ;  /* 0x0000000605057299 */ /* 0x000fc800080006ff */
[----:B-1----:R-:W-:-:S04]  /*3740*/  LOP3.LUT R0, R0, UR8, RZ, 0xc0, !PT ;  /* 0x0000000800007c12 */ /* 0x002fc8000f8ec0ff */
[----:B------:R-:W-:-:S13]  /*3750*/  ISETP.NE.AND P0, PT, R0, UR8, PT ;  /* 0x0000000800007c0c */ /* 0x000fda000bf05270 */
[----:B------:R-:W-:Y:S05]  /*3760*/  @P0 BRA `(.L_x_63) ;  /* 0x0000000000580947 */ /* 0x000fea0003800000 */
[----:B------:R-:W1:Y:S02]  /*3770*/  LDS R0, [UR4+0x18] ;  /* 0x00001804ff007984 */ /* 0x000e640008000800 */
[----:B-1----:R-:W-:-:S04]  /*3780*/  LOP3.LUT R0, R0, UR5, RZ, 0xc0, !PT ;  /* 0x0000000500007c12 */ /* 0x002fc8000f8ec0ff */
[----:B------:R-:W-:-:S13]  /*3790*/  ISETP.NE.AND P0, PT, R0, UR5, PT ;  /* 0x0000000500007c0c */ /* 0x000fda000bf05270 */
[----:B------:R-:W-:Y:S05]  /*37a0*/  @P0 BRA `(.L_x_64) ;  /* 0x00000000003c0947 */ /* 0x000fea0003800000 */
[----:B------:R-:W1:Y:S01]  /*37b0*/  S2R R2, SR_LANEID ;  /* 0x0000000000027919 */ /* 0x000e620000000000 */
[----:B------:R-:W-:Y:S01]  /*37c0*/  ULOP3.LUT UR8, URZ, UR8, URZ, 0x33, !UPT ;  /* 0x00000008ff087292 */ /* 0x000fe2000f8e33ff */
[----:B------:R-:W-:Y:S02]  /*37d0*/  VOTEU.ANY UR7, UPT, PT ;  /* 0x0000000000077886 */ /* 0x000fe400038e0100 */
[----:B------:R-:W-:-:S03]  /*37e0*/  UFLO.U32 UR7, UR7 ;  /* 0x00000007000772bd */ /* 0x000fc600080e0000 */
[----:B------:R-:W-:-:S04]  /*37f0*/  IMAD.U32 R0, RZ, RZ, UR8 ;  /* 0x00000008ff007e24 */ /* 0x000fc8000f8e00ff */
[----:B------:R2:W4:Y:S02]  /*3800*/  REDUX UR6, R0 ;  /* 0x00000000000673c4 */ /* 0x0005240000000000 */
[----:B------:R1:W-:Y:S02]  /*3810*/  UTCATOMSWS.AND URZ, UR8 ;  /* 0x0000000800ff79e3 */ /* 0x0003e40008000000 */
[----:B-1----:R-:W-:Y:S02]  /*3820*/  ISETP.EQ.U32.AND P0, PT, R2, UR7, PT ;  /* 0x0000000702007c0c */ /* 0x002fe4000bf02070 */
[----:B--2---:R-:W-:Y:S02]  /*3830*/  LOP3.LUT R0, RZ, UR5, RZ, 0x33, !PT ;  /* 0x00000005ff007c12 */ /* 0x004fe4000f8e33ff */
[----:B----4-:R-:W-:Y:S02]  /*3840*/  MOV R2, UR6 ;  /* 0x0000000600027c02 */ /* 0x010fe40008000f00 */
[----:B------:R-:W1:Y:S07]  /*3850*/  REDUX UR5, R0 ;  /* 0x00000000000573c4 */ /* 0x000e6e0000000000 */
[----:B------:R2:W-:Y:S01]  /*3860*/  @P0 ATOMS.AND RZ, [UR4+0x14], R2 ;  /* 0x00001402ffff098c */ /* 0x0005e2000a800004 */
[----:B-1----:R-:W-:-:S05]  /*3870*/  IMAD.U32 R0, RZ, RZ, UR5 ;  /* 0x00000005ff007e24 */ /* 0x002fca000f8e00ff */
[----:B------:R2:W-:Y:S01]  /*3880*/  @P0 ATOMS.AND RZ, [UR4+0x18], R0 ;  /* 0x00001800ffff098c */ /* 0x0005e2000a800004 */
[----:B------:R-:W-:Y:S05]  /*3890*/  BRA `(.L_x_65) ;  /* 0x0000000000147947 */ /* 0x000fea0003800000 */
.L_x_64:
[----:B------:R-:W-:Y:S02]  /*38a0*/  MOV R2, 0x38c0 ;  /* 0x000038c000027802 */ /* 0x000fe40000000f00 */
[----:B---3-5:R-:W-:Y:S05]  /*38b0*/  CALL.REL.NOINC `($__internal_0_$__cuda_sm10x_tcgen05_guardrail_trap_col_being_dealloced_not_returned_by_alloc) ;  /* 0x0000006000107944 */ /* 0x028fea0003c00000 */
[----:B------:R-:W-:Y:S05]  /*38c0*/  BRA `(.L_x_65) ;  /* 0x0000000000087947 */ /* 0x000fea0003800000 */
.L_x_63:
[----:B------:R-:W-:Y:S02]  /*38d0*/  MOV R2, 0x38f0 ;  /* 0x000038f000027802 */ /* 0x000fe40000000f00 */
[----:B---3-5:R-:W-:Y:S05]  /*38e0*/  CALL.REL.NOINC `($__internal_2_$__cuda_sm10x_tcgen05_guardrail_trap_unallocated_columns_being_dealloced) ;  /* 0x00000060001c7944 */ /* 0x028fea0003c00000 */
.L_x_65:
[----:B------:R-:W-:Y:S01]  /*38f0*/  NOP ;  /* 0x0000000000007918 */ /* 0x000fe20000000000 */
[----:B------:R-:W-:Y:S05]  /*3900*/  EXIT ;  /* 0x000000000000794d */ /* 0x000fea0003800000 */
.L_x_47:
[----:B------:R-:W-:-:S09]  /*3910*/  UISETP.NE.OR UP2, UPT, UR8, 0x3, !UP2 ;  /* 0x000000030800788c */ /* 0x000fd2000d745670 */
[----:B------:R-:W-:Y:S05]  /*3920*/  BRA.U UP2, `(.L_x_66) ;  /* 0x0000001102087547 */ /* 0x000fea000b800000 */
[----:B------:R-:W1:Y:S01]  /*3930*/  LDC R0, c[0x0][0xb30] ;  /* 0x0002cc00ff007b82 */ /* 0x000e620000000800 */
[----:B------:R-:W2:Y:S01]  /*3940*/  LDCU.64 UR8, c[0x0][0x888] ;  /* 0x00011100ff0877ac */ /* 0x000ea20008000a00 */
[----:B------:R-:W-:Y:S02]  /*3950*/  HFMA2 R27, -RZ, RZ, 0, 0 ;  /* 0x00000000ff1b7431 */ /* 0x000fe400000001ff */
[----:B------:R-:W-:Y:S01]  /*3960*/  IMAD.MOV.U32 R29, RZ, RZ, 0x1 ;  /* 0x00000001ff1d7424 */ /* 0x000fe200078e00ff */
[----:B------:R-:W-:Y:S01]  /*3970*/  MOV R25, 0x2000 ;  /* 0x0000200000197802 */ /* 0x000fe20000000f00 */
[----:B------:R-:W4:Y:S01]  /*3980*/  LDCU.64 UR4, c[0x0][0x890] ;  /* 0x00011200ff0477ac */ /* 0x000f220008000a00 */
[----:B------:R-:W-:Y:S01]  /*3990*/  IMAD.MOV.U32 R28, RZ, RZ, RZ ;  /* 0x000000ffff1c7224 */ /* 0x000fe200078e00ff */
[----:B------:R-:W3:Y:S01]  /*39a0*/  LDC R24, c[0x0][0x370] ;  /* 0x0000dc00ff187b82 */ /* 0x000ee20000000800 */
[----:B------:R-:W-:Y:S01]  /*39b0*/  UMOV UR7, 0x400 ;  /* 0x0000040000077882 */ /* 0x000fe20000000000 */
[----:B------:R-:W-:-:S02]  /*39c0*/  UPLOP3.LUT UP1, UPT, UPT, UPT, UPT, 0x40, 0x4 ;  /* 0x000000000004789c */ /* 0x000fc40003f2e870 */
[----:B------:R-:W-:-:S04]  /*39d0*/  ULEA UR7, UR37, UR7, 0x18 ;  /* 0x0000000725077291 */ /* 0x000fc8000f8ec0ff */
[----:B------:R-:W3:Y:S01]  /*39e0*/  LDC R3, c[0x0][0xb0c] ;  /* 0x0002c300ff037b82 */ /* 0x000ee20000000800 */
[----:B------:R-:W-:Y:S02]  /*39f0*/  UIADD3 UR13, UPT, UPT, UR7, 0x48, URZ ;  /* 0x00000048070d7890 */ /* 0x000fe4000fffe0ff */
[----:B--2---:R-:W-:Y:S02]  /*3a00*/  UISETP.NE.U32.AND UP2, UPT, UR8, URZ, UPT ;  /* 0x000000ff0800728c */ /* 0x004fe4000bf45070 */
[----:B------:R-:W-:Y:S02]  /*3a10*/  UIADD3 UR33, UPT, UPT, UR7, 0x30, URZ ;  /* 0x0000003007217890 */ /* 0x000fe4000fffe0ff */
[----:B----4-:R-:W-:Y:S01]  /*3a20*/  UISETP.NE.U32.AND UP3, UPT, UR4, URZ, UPT ;  /* 0x000000ff0400728c */ /* 0x010fe2000bf65070 */
[----:B------:R-:W2:Y:S01]  /*3a30*/  LDC R18, c[0x0][0xb20] ;  /* 0x0002c800ff127b82 */ /* 0x000ea20000000800 */
[----:B-1----:R-:W-:Y:S01]  /*3a40*/  ISETP.NE.AND P1, PT, R0, 0x1, PT ;  /* 0x000000010000780c */ /* 0x002fe20003f25270 */
[----:B------:R-:W-:-:S02]  /*3a50*/  UISETP.NE.AND.EX UP2, UPT, UR9, URZ, UPT, UP2 ;  /* 0x000000ff0900728c */ /* 0x000fc4000bf45320 */
[----:B------:R-:W-:Y:S02]  /*3a60*/  UIADD3 UR25, UPT, UPT, UR7, 0x38, URZ ;  /* 0x0000003807197890 */ /* 0x000fe4000fffe0ff */
[----:B------:R-:W-:Y:S02]  /*3a70*/  UIADD3 UR17, UPT, UPT, UR7, 0x40, URZ ;  /* 0x0000004007117890 */ /* 0x000fe4000fffe0ff */
[----:B------:R-:W1:Y:S01]  /*3a80*/  LDC.64 R30, c[0x0][0x348] ;  /* 0x0000d200ff1e7b82 */ /* 0x000e620000000a00 */
[----:B------:R-:W-:Y:S02]  /*3a90*/  UPRMT UR13, UR37, 0x654, UR13 ;  /* 0x00000654250d7896 */ /* 0x000fe4000800000d */
[----:B------:R-:W-:-:S05]  /*3aa0*/  UISETP.NE.AND.EX UP3, UPT, UR5, URZ, UPT, UP3 ;  /* 0x000000ff0500728c */ /* 0x000fca000bf65330 */
[----:B------:R-:W4:Y:S08]  /*3ab0*/  LDC.64 R16, c[0x0][0xb10] ;  /* 0x0002c400ff107b82 */ /* 0x000f300000000a00 */
[----:B------:R-:W1:Y:S08]  /*3ac0*/  LDC.64 R6, c[0x0][0xb18] ;  /* 0x0002c600ff067b82 */ /* 0x000e700000000a00 */
[----:B------:R-:W1:Y:S08]  /*3ad0*/  LDC.64 R4, c[0x0][0xb28] ;  /* 0x0002ca00ff047b82 */ /* 0x000e700000000a00 */
[----:B--23--:R-:W1:Y:S02]  /*3ae0*/  LDC R19, c[0x0][0x374] ;  /* 0x0000dd00ff137b82 */ /* 0x00ce640000000800 */
.L_x_77:
[C---:B------:R-:W-:Y:S02]  /*3af0*/  LEA R0, R28.reuse, UR7, 0x3 ;  /* 0x000000071c007c11 */ /* 0x040fe4000f8e18ff */
[----:B------:R-:W-:Y:S02]  /*3b00*/  SHF.L.U32 R2, R27, 0x1f, RZ ;  /* 0x0000001f1b027819 */ /* 0x000fe400000006ff */
[----:B------:R-:W-:Y:S02]  /*3b10*/  LEA R20, R28, UR7, 0x4 ;  /* 0x000000071c147c11 */ /* 0x000fe4000f8e20ff */
[----:B--2---:R-:W2:Y:S02]  /*3b20*/  SYNCS.PHASECHK.TRANS64.TRYWAIT P0, [R0+URZ+0x80], R2 ;  /* 0x00008002000075a7 */ /* 0x004ea400080011ff */
[----:B--2---:R-:W-:Y:S05]  /*3b30*/  @!P0 BRA `(.L_x_67) ;  /* 0x0000005800208947 */ /* 0x004fea0003800000 */
.L_x_155:
[----:B------:R-:W-:Y:S01]  /*3b40*/  ISETP.GE.AND P0, PT, R40, 0x1, PT ;  /* 0x000000012800780c */ /* 0x000fe20003f06270 */
[----:B------:R-:W3:Y:S01]  /*3b50*/  LDS.128 R20, [R20+0x110] ;  /* 0x0001100014147984 */ /* 0x000ee20000000c00 */
[----:B--2---:R-:W-:Y:S01]  /*3b60*/  VIADD R0, R0, 0x90 ;  /* 0x0000009000007836 */ /* 0x004fe20000000000 */
[----:B------:R-:W-:Y:S01]  /*3b70*/  @!PT LDS RZ, [RZ] ;  /* 0x00000000fffff984 */ /* 0x000fe20000000800 */
[----:B------:R-:W-:Y:S01]  /*3b80*/  @!PT LDS RZ, [RZ] ;  /* 0x00000000fffff984 */ /* 0x000fe20000000800 */
[----:B------:R-:W-:Y:S01]  /*3b90*/  @!PT LDS RZ, [RZ] ;  /* 0x00000000fffff984 */ /* 0x000fe20000000800 */
[----:B------:R-:W-:Y:S01]  /*3ba0*/  @!PT LDS RZ, [RZ] ;  /* 0x00000000fffff984 */ /* 0x000fe20000000800 */
[----:B------:R2:W-:Y:S06]  /*3bb0*/  MEMBAR.ALL.CTA ;  /* 0x0000000000007992 */ /* 0x0005ec0000008000 */
[----:B--2---:R-:W2:Y:S01]  /*3bc0*/  FENCE.VIEW.ASYNC.S ;  /* 0x00000000000073c6 */ /* 0x004ea20000000000 */
[----:B------:R-:W-:Y:S04]  /*3bd0*/  PRMT R0, RZ, 0x654, R0 ;  /* 0x00000654ff007816 */ /* 0x000fe80000000000 */
[----:B--2---:R2:W-:Y:S01]  /*3be0*/  SYNCS.ARRIVE.TRANS64.RED.A1T0 RZ, [R0+URZ], RZ ;  /* 0x000000ff00ff79a7 */ /* 0x0045e200081004ff */
[----:B---3--:R-:W-:Y:S11]  /*3bf0*/  LOP3.LUT P3, RZ, R22, 0x1, RZ, 0xc0, !PT ;  /* 0x0000000116ff7812 */ /* 0x008ff6000786c0ff */
[----:B------:R-:W-:Y:S02]  /*3c00*/  @!UPT UIADD3 URZ, UPT, UPT, URZ, URZ, URZ ;  /* 0x000000fffffff290 */ /* 0x000fe4000fffe0ff */
[----:B------:R-:W-:Y:S02]  /*3c10*/  @P3 MOV R11, R20 ;  /* 0x00000014000b3202 */ /* 0x000fe40000000f00 */
[----:B------:R-:W-:Y:S01]  /*3c20*/  @P3 LOP3.LUT R10, R21, 0xffff, RZ, 0xc0, !PT ;  /* 0x0000ffff150a3812 */ /* 0x000fe200078ec0ff */
[----:B--2---:R-:W-:Y:S06]  /*3c30*/  @!P0 BRA `(.L_x_68) ;  /* 0x0000000000a48947 */ /* 0x004fec0003800000 */
[-C--:B-1----:R-:W-:Y:S01]  /*3c40*/  IMAD.HI.U32 R0, R19, R7.reuse, RZ ;  /* 0x0000000713007227 */ /* 0x082fe200078e00ff */
[----:B------:R-:W-:Y:S02]  /*3c50*/  ISETP.NE.AND P0, PT, R6, 0x1, PT ;  /* 0x000000010600780c */ /* 0x000fe40003f05270 */
[----:B------:R-:W-:Y:S01]  /*3c60*/  ISETP.NE.AND P2, PT, R40, 0x1, PT ;  /* 0x000000012800780c */ /* 0x000fe20003f45270 */
[----:B----4-:R-:W-:Y:S01]  /*3c70*/  IMAD.HI.U32 R9, R24, R16, RZ ;  /* 0x0000001018097227 */ /* 0x010fe200078e00ff */
[----:B------:R-:W-:Y:S02]  /*3c80*/  SHF.R.U32.HI R0, RZ, R18, R0 ;  /* 0x00000012ff007219 */ /* 0x000fe40000011600 */
[----:B------:R-:W-:Y:S01]  /*3c90*/  ISETP.NE.AND P4, PT, R3, 0x1, PT ;  /* 0x000000010300780c */ /* 0x000fe20003f85270 */
[----:B------:R-:W-:Y:S01]  /*3ca0*/  IMAD.HI.U32 R13, R10, R7, RZ ;  /* 0x000000070a0d7227 */ /* 0x000fe200078e00ff */
[----:B------:R-:W-:Y:S02]  /*3cb0*/  SHF.R.U32.HI R9, RZ, R17, R9 ;  /* 0x00000011ff097219 */ /* 0x000fe40000011609 */
[----:B------:R-:W-:Y:S01]  /*3cc0*/  SEL R0, R19, R0, !P0 ;  /* 0x0000000013007207 */ /* 0x000fe20004000000 */
[----:B------:R-:W-:Y:S01]  /*3cd0*/  IMAD.HI.U32 R12, R11, R16, RZ ;  /* 0x000000100b0c7227 */ /* 0x000fe200078e00ff */
[----:B------:R-:W-:Y:S03]  /*3ce0*/  SEL R9, R24, R9, !P4 ;  /* 0x0000000918097207 */ /* 0x000fe60006000000 */
[-C--:B------:R-:W-:Y:S01]  /*3cf0*/  IMAD.HI.U32 R8, R0, R4.reuse, RZ ;  /* 0x0000000400087227 */ /* 0x080fe200078e00ff */
[----:B------:R-:W-:Y:S03]  /*3d00*/  SHF.R.U32.HI R12, RZ, R17, R12 ;  /* 0x00000011ff0c7219 */ /* 0x000fe6000001160c */
[----:B------:R-:W-:Y:S01]  /*3d10*/  IMAD.HI.U32 R2, R9, R4, RZ ;  /* 0x0000000409027227 */ /* 0x000fe200078e00ff */
[-C--:B------:R-:W-:Y:S02]  /*3d20*/  @P2 SHF.R.U32.HI R0, RZ, R5.reuse, R8 ;  /* 0x00000005ff002219 */ /* 0x080fe40000011608 */
[----:B------:R-:W-:Y:S02]  /*3d30*/  SHF.R.U32.HI R8, RZ, R18, R13 ;  /* 0x00000012ff087219 */ /* 0x000fe4000001160d */
[----:B------:R-:W-:Y:S01]  /*3d40*/  @P2 SHF.R.U32.HI R9, RZ, R5, R2 ;  /* 0x00000005ff092219 */ /* 0x000fe20000011602 */
[----:B------:R-:W-:Y:S01]  /*3d50*/  IMAD R0, R40, R0, RZ ;  /* 0x0000000028007224 */ /* 0x000fe200078e02ff */
[----:B------:R-:W-:Y:S02]  /*3d60*/  SEL R8, R10, R8, !P0 ;  /* 0x000000080a087207 */ /* 0x000fe40004000000 */
[----:B------:R-:W-:Y:S01]  /*3d70*/  SEL R2, R11, R12, !P4 ;  /* 0x0000000c0b027207 */ /* 0x000fe20006000000 */
[----:B------:R-:W-:Y:S01]  /*3d80*/  IMAD R12, R40, R9, RZ ;  /* 0x00000009280c7224 */ /* 0x000fe200078e02ff */
[C---:B------:R-:W-:Y:S01]  /*3d90*/  ISETP.GE.AND P0, PT, R8.reuse, R0, PT ;  /* 0x000000000800720c */ /* 0x040fe20003f06270 */
[----:B------:R-:W-:Y:S03]  /*3da0*/  IMAD.HI.U32 R0, R8, R4, RZ ;  /* 0x0000000408007227 */ /* 0x000fe600078e00ff */
[----:B------:R-:W-:Y:S02]  /*3db0*/  ISETP.GE.OR P0, PT, R2, R12, P0 ;  /* 0x0000000c0200720c */ /* 0x000fe40000706670 */
[-C--:B------:R-:W-:Y:S04]  /*3dc0*/  SHF.R.U32.HI R0, RZ, R5.reuse, R0 ;  /* 0x00000005ff007219 */ /* 0x080fe80000011600 */
[----:B------:R-:W-:Y:S05]  /*3dd0*/  SEL R13, R8, R0, !P2 ;  /* 0x00000000080d7207 */ /* 0x000fea0005000000 */
[----:B------:R-:W-:Y:S02]  /*3de0*/  IMAD.MOV R12, RZ, RZ, -R13 ;  /* 0x000000ffff0c7224 */ /* 0x000fe400078e0a0d */
[----:B------:R-:W-:Y:S04]  /*3df0*/  @!P0 IMAD.HI.U32 R0, R2, R4, RZ ;  /* 0x0000000402008227 */ /* 0x000fe800078e00ff */
[----:B------:R-:W-:Y:S01]  /*3e00*/  IMAD R12, R40, R12, R8 ;  /* 0x0000000c280c7224 */ /* 0x000fe200078e0208 */
[----:B------:R-:W-:Y:S04]  /*3e10*/  @!P0 SHF.R.U32.HI R0, RZ, R5, R0 ;  /* 0x00000005ff008219 */ /* 0x000fe80000011600 */
[----:B------:R-:W-:Y:S04]  /*3e20*/  @!P0 SEL R0, R2, R0, !P2 ;  /* 0x0000000002008207 */ /* 0x000fe80005000000 */
[----:B------:R-:W-:Y:S01]  /*3e30*/  @!P0 IADD3 R13, PT, PT, R13, -R0, RZ ;  /* 0x800000000d0d8210 */ /* 0x000fe20007ffe0ff */
[----:B------:R-:W-:Y:S01]  /*3e40*/  @!P0 IMAD R0, R9, R12, R0 ;  /* 0x0000000c09008224 */ /* 0x000fe200078e0200 */
[----:B------:R-:W-:Y:S01]  /*3e50*/  IADD3 R9, PT, PT, -R8, RZ, RZ ;  /* 0x000000ff08097210 */ /* 0x000fe20007ffe1ff */
[--C-:B------:R-:W-:Y:S02]  /*3e60*/  IMAD.MOV R12, RZ, RZ, -R2.reuse ;  /* 0x000000ffff0c7224 */ /* 0x100fe400078e0a02 */
[----:B------:R-:W-:Y:S02]  /*3e70*/  @!P0 IMAD R8, R13, R40, R2 ;  /* 0x000000280d088224 */ /* 0x000fe400078e0202 */
[----:B------:R-:W-:Y:S02]  /*3e80*/  @!P0 IMAD.MOV.U32 R2, RZ, RZ, R0 ;  /* 0x000000ffff028224 */ /* 0x000fe400078e0000 */
[----:B------:R-:W-:Y:S02]  /*3e90*/  IMAD R11, R3, R12, R11 ;  /* 0x0000000c030b7224 */ /* 0x000fe400078e020b */
[----:B------:R-:W-:Y:S02]  /*3ea0*/  IMAD R10, R6, R9, R10 ;  /* 0x00000009060a7224 */ /* 0x000fe400078e020a */
[----:B------:R-:W-:Y:S02]  /*3eb0*/  IMAD R11, R2, R3, R11 ;  /* 0x00000003020b7224 */ /* 0x000fe400078e020b */
[----:B------:R-:W-:Y:S02]  /*3ec0*/  IMAD R10, R8, R6, R10 ;  /* 0x00000006080a7224 */ /* 0x000fe400078e020a */
.L_x_68:
[----:B------:R-:W-:Y:S05]  /*3ed0*/  BRA.U UP1, `(.L_x_69) ;  /* 0x0000000101107547 */ /* 0x000fea000b800000 */
[----:B------:R-:W-:Y:S04]  /*3ee0*/  MOV R2, UR6 ;  /* 0x0000000600027c02 */ /* 0x000fe80008000f00 */
[----:B------:R-:W-:Y:S04]  /*3ef0*/  SHF.L.U32 R2, R2, 0x1f, RZ ;  /* 0x0000001f02027819 */ /* 0x000fe800000006ff */
[----:B------:R-:W2:Y:S02]  /*3f00*/  SYNCS.PHASECHK.TRANS64.TRYWAIT P0, [UR7+0x78], R2 ;  /* 0x00007802ff0075a7 */ /* 0x000ea40008001107 */
[----:B--2---:R-:W-:Y:S05]  /*3f10*/  @!P0 BRA `(.L_x_70) ;  /* 0x00000054003c8947 */ /* 0x004fea0003800000 */
.L_x_69:
[----:B------:R-:W-:Y:S02]  /*3f20*/  R2UR UR35, R15 ;  /* 0x000000000f2372ca */ /* 0x000fe400000e0000 */
[----:B------:R-:W-:Y:S02]  /*3f30*/  R2UR UR34, R14 ;  /* 0x000000000e2272ca */ /* 0x000fe400000e0000 */
[----:B------:R-:W-:Y:S02]  /*3f40*/  ISETP.NE.U32.AND P2, PT, RZ, UR4, PT ;  /* 0x00000004ff007c0c */ /* 0x000fe4000bf45070 */
[----:B------:R-:W-:Y:S02]  /*3f50*/  SHF.L.U32 R14, R29, 0x1f, RZ ;  /* 0x0000001f1d0e7819 */ /* 0x000fe400000006ff */
[----:B------:R-:W-:Y:S05]  /*3f60*/  ISETP.NE.AND.EX P2, PT, RZ, UR5, PT, P2 ;  /* 0x00000005ff007c0c */ /* 0x000fea000bf45320 */
[----:B------:R-:W-:Y:S02]  /*3f70*/  USHF.L.U32 UR35, UR35, 0x6, URZ ;  /* 0x0000000623237899 */ /* 0x000fe400080006ff */
[----:B------:R-:W-:Y:S01]  /*3f80*/  USHF.L.U32 UR34, UR34, 0x8, URZ ;  /* 0x0000000822227899 */ /* 0x000fe200080006ff */
[----:B------:R-:W-:Y:S11]  /*3f90*/  BRA.U !UP3, `(.L_x_71) ;  /* 0x000000010b347547 */ /* 0x000ff6000b800000 */
[----:B------:R-:W-:Y:S01]  /*3fa0*/  UPLOP3.LUT UP0, UPT, UPT, UPT, UP2, 0x80, 0x8 ;  /* 0x000000000008789c */ /* 0x000fe20003f0f020 */
[----:B--2---:R-:W-:Y:S02]  /*3fb0*/  HFMA2 R0, -RZ, RZ, 0, 5.9604644775390625e-08 ;  /* 0x00000001ff007431 */ /* 0x004fe400000001ff */
[----:B------:R-:W-:Y:S03]  /*3fc0*/  IMAD.MOV.U32 R88, RZ, RZ, 0x1 ;  /* 0x00000001ff587424 */ /* 0x000fe600078e00ff */
[----:B------:R-:W-:Y:S05]  /*3fd0*/  PLOP3.LUT P0, PT, PT, PT, UP0, 0x80, 0x8 ;  /* 0x000000000008781c */ /* 0x000fea0003f0f008 */
[----:B------:R-:W2:Y:S01]  /*3fe0*/  @UP0 LDCU.64 UR10, c[0x0][0x888] ;  /* 0x00011100ff0a07ac */ /* 0x000ea20008000a00 */
[----:B------:R-:W-:Y:S07]  /*3ff0*/  @UP0 UIMAD UR8, UR36, UR4, URZ ;  /* 0x00000004240802a4 */ /* 0x000fee000f8e02ff */
[----:B------:R-:W-:Y:S01]  /*4000*/  @!P0 PRMT R88, R0, 0x7610, R88 ;  /* 0x0000761000588816 */ /* 0x000fe20000000058 */
[----:B--2---:R-:W-:Y:S03]  /*4010*/  @UP0 UIMAD.WIDE UR10, UR8, 0x4, UR10 ;  /* 0x00000004080a08a5 */ /* 0x004fe6000f8e020a */
[----:B------:R-:W2:Y:S03]  /*4020*/  @!UP0 LDCU UR8, c[0x0][0x880] ;  /* 0x00011000ff0887ac */ /* 0x000ea60008000800 */
[----:B------:R-:W-:Y:S01]  /*4030*/  IMAD.U32 R8, RZ, RZ, UR10 ;  /* 0x0000000aff087e24 */ /* 0x000fe2000f8e00ff */
[----:B------:R-:W-:Y:S05]  /*4040*/  MOV R9, UR11 ;  /* 0x0000000b00097c02 */ /* 0x000fea0008000f00 */
[----:B-----5:R3:W5:Y:S02]  /*4050*/  @P0 LDG.E R49, desc[UR46][R8.64] ;  /* 0x0000002e08310981 */ /* 0x020764000c1e1900 */
[----:B--23--:R-:W-:Y:S07]  /*4060*/  @!P0 IMAD.U32 R49, RZ, RZ, UR8 ;  /* 0x00000008ff318e24 */ /* 0x00cfee000f8e00ff */
.L_x_71:
[----:B-----5:R-:W-:Y:S01]  /*4070*/  @!P2 FSETP.EQ.AND P0, PT, R49, RZ, PT ;  /* 0x000000ff3100a20b */ /* 0x020fe20003f02000 */
[----:B------:R-:W-:Y:S01]  /*4080*/  @!UPT UIADD3 URZ, UPT, UPT, URZ, URZ, URZ ;  /* 0x000000fffffff290 */ /* 0x000fe2000fffe0ff */
[----:B------:R-:W-:Y:S11]  /*4090*/  @!P2 BRA `(.L_x_72) ;  /* 0x000000000014a947 */ /* 0x000ff60003800000 */
[----:B------:R-:W-:Y:S02]  /*40a0*/  LOP3.LUT P2, RZ, R88, 0xff, RZ, 0xc0, !PT ;  /* 0x000000ff58ff7812 */ /* 0x000fe4000784c0ff */
[----:B------:R-:W-:Y:S04]  /*40b0*/  PLOP3.LUT P0, PT, PT, PT, UP0, 0x80, 0x8 ;  /* 0x000000000008781c */ /* 0x000fe80003f0f008 */
[----:B------:R-:W-:Y:S07]  /*40c0*/  PLOP3.LUT P0, PT, P0, PT, PT, 0x8, 0x80 ;  /* 0x000000000080781c */ /* 0x000fee000070e170 */
[----:B------:R-:W-:Y:S11]  /*40d0*/  @P2 FSETP.EQ.AND P0, PT, R49, RZ, PT ;  /* 0x000000ff3100220b */ /* 0x000ff60003f02000 */
[----:B------:R-:W-:Y:S02]  /*40e0*/  @!UPT UIADD3 URZ, UPT, UPT, URZ, URZ, URZ ;  /* 0x000000fffffff290 */ /* 0x000fe4000fffe0ff */
.L_x_72:
[----:B------:R-:W3:Y:S01]  /*40f0*/  SYNCS.PHASECHK.TRANS64.TRYWAIT P2, [UR7+0x50], R14 ;  /* 0x0000500eff0075a7 */ /* 0x000ee20008041107 */
[----:B------:R-:W-:Y:S04]  /*4100*/  ELECT P4, URZ, PT ;  /* 0x0000000000ff782f */ /* 0x000fe80003880000 */
[----:B------:R-:W-:Y:S11]  /*4110*/  PLOP3.LUT P4, PT, P0, P4, PT, 0xf2, 0x2f ;  /* 0x00000000002f781c */ /* 0x000ff60000789e72 */
[----:B------:R-:W-:Y:S02]  /*4120*/  @!UPT UIADD3 URZ, UPT, UPT, URZ, URZ, URZ ;  /* 0x000000fffffff290 */ /* 0x000fe4000fffe0ff */
[----:B-1----:R-:W-:Y:S05]  /*4130*/  @!P4 IADD3 R8, P0, PT, R30, 0x580, RZ ;  /* 0x000005801e08c810 */ /* 0x002fea0007f1e0ff */
[----:B--2---:R-:W-:Y:S01]  /*4140*/  @!P4 IMAD.X R2, RZ, RZ, R31, P0 ;  /* 0x000000ffff02c224 */ /* 0x004fe200000e061f */
[----:B---3--:R-:W-:Y:S07]  /*4150*/  @!P2 BRA `(.L_x_73) ;  /* 0x0000005000c4a947 */ /* 0x008fee0003800000 */
.L_x_158:
[----:B------:R-:W-:Y:S01]  /*4160*/  @!P4 R2UR UR8, R2 ;  /* 0x000000000208c2ca */ /* 0x000fe200000e0000 */
[----:B------:R-:W-:Y:S01]  /*4170*/  VOTEU.ALL UP1, P4 ;  /* 0x0000000000ff7886 */ /* 0x000fe20002020000 */
[----:B------:R-:W-:Y:S01]  /*4180*/  @!P4 R2UR UR9, R8 ;  /* 0x000000000809c2ca */ /* 0x000fe200000e0000 */
[----:B-1----:R-:W-:Y:S01]  /*4190*/  @!P4 IMAD.MOV.U32 R0, RZ, RZ, 0x2000 ;  /* 0x00002000ff00c424 */ /* 0x002fe200078e00ff */
[----:B------:R-:W-:Y:S01]  /*41a0*/  UMOV UR10, 0x0 ;  /* 0x00000000000a7882 */ /* 0x000fe20000000000 */
[----:B------:R-:W-:Y:S01]  /*41b0*/  UMOV UR11, 0x10000000 ;  /* 0x10000000000b7882 */ /* 0x000fe20000000000 */
[----:B------:R-:W-:Y:S01]  /*41c0*/  @!UP1 UIADD3 UR32, UPT, UPT, UR7, 0x400, URZ ;  /* 0x0000040007209890 */ /* 0x000fe2000fffe0ff */
[----:B------:R-:W-:Y:S06]  /*41d0*/  VOTEU.ALL UP1, P4 ;  /* 0x0000000000ff7886 */ /* 0x000fec0002020000 */
[----:B------:R-:W-:Y:S01]  /*41e0*/  IMAD.U32 R9, RZ, RZ, UR8 ;  /* 0x00000008ff097e24 */ /* 0x000fe2000f8e00ff */
[----:B------:R-:W-:Y:S01]  /*41f0*/  UPRMT UR8, UR37, 0x654, UR33 ;  /* 0x0000065425087896 */ /* 0x000fe20008000021 */
[----:B------:R-:W-:Y:S03]  /*4200*/  IMAD.U32 R8, RZ, RZ, UR9 ;  /* 0x00000009ff087e24 */ /* 0x000fe6000f8e00ff */
[----:B------:R-:W-:Y:S02]  /*4210*/  @!P4 R2UR UR15, R9 ;  /* 0x00000000090fc2ca */ /* 0x000fe400000e0000 */
[----:B------:R-:W-:Y:S02]  /*4220*/  @!P4 R2UR UR14, R8 ;  /* 0x00000000080ec2ca */ /* 0x000fe400000e0000 */
[----:B------:R-:W-:Y:S05]  /*4230*/  @!P4 IADD3 R8, P0, PT, R30, 0x580, RZ ;  /* 0x000005801e08c810 */ /* 0x000fea0007f1e0ff */
[----:B------:R-:W-:Y:S06]  /*4240*/  @!P4 IMAD.X R2, RZ, RZ, R31, P0 ;  /* 0x000000ffff02c224 */ /* 0x000fec00000e061f */
[----:B------:R1:W-:Y:S01]  /*4250*/  @!UP1 UTMALDG.3D [UR32], [UR14], desc[UR10] ;  /* 0x00000a200e0095b4 */ /* 0x0003e20008011000 */
[----:B------:R1:W-:Y:S01]  /*4260*/  @!P4 SYNCS.ARRIVE.TRANS64.RED.A0TR RZ, [UR7+0x30], R0 ;  /* 0x00003000ffffc9a7 */ /* 0x0003e20008300407 */
[----:B------:R-:W-:Y:S01]  /*4270*/  SYNCS.ARRIVE.TRANS64.RED.A1T0 RZ, [UR8], RZ ;  /* 0x000000ffffff79a7 */ /* 0x000fe20008100408 */
[----:B------:R-:W2:Y:S02]  /*4280*/  SYNCS.PHASECHK.TRANS64.TRYWAIT P2, [UR7+0x58], R14 ;  /* 0x0000580eff0075a7 */ /* 0x000ea40008041107 */
[----:B-12---:R-:W-:Y:S05]  /*4290*/  @!P2 BRA `(.L_x_74) ;  /* 0x00000050008ca947 */ /* 0x006fea0003800000 */
.L_x_160:
[----:B------:R-:W-:Y:S01]  /*42a0*/  @!P4 R2UR UR8, R2 ;  /* 0x000000000208c2ca */ /* 0x000fe200000e0000 */
[----:B------:R-:W-:Y:S01]  /*42b0*/  VOTEU.ALL UP1, P4 ;  /* 0x0000000000ff7886 */ /* 0x000fe20002020000 */
[----:B------:R-:W-:Y:S01]  /*42c0*/  @!P4 R2UR UR9, R8 ;  /* 0x000000000809c2ca */ /* 0x000fe200000e0000 */
[----:B-1----:R-:W-:Y:S01]  /*42d0*/  @!P4 IMAD.MOV.U32 R0, RZ, RZ, 0x2000 ;  /* 0x00002000ff00c424 */ /* 0x002fe200078e00ff */
[----:B------:R-:W-:Y:S01]  /*42e0*/  UMOV UR10, 0x0 ;  /* 0x00000000000a7882 */ /* 0x000fe20000000000 */
[----:B------:R-:W-:Y:S01]  /*42f0*/  UMOV UR11, 0x10000000 ;  /* 0x10000000000b7882 */ /* 0x000fe20000000000 */
[----:B------:R-:W-:Y:S02]  /*4300*/  @!UP1 UIADD3 UR26, UPT, UPT, UR34, 0x40, URZ ;  /* 0x00000040221a9890 */ /* 0x000fe4000fffe0ff */
[----:B------:R-:W-:Y:S01]  /*4310*/  @!UP1 UIADD3 UR24, UPT, UPT, UR7, 0x2400, URZ ;  /* 0x0000240007189890 */ /* 0x000fe2000fffe0ff */
[----:B------:R-:W-:Y:S01]  /*4320*/  VOTEU.ALL UP1, P4 ;  /* 0x0000000000ff7886 */ /* 0x000fe20002020000 */
[----:B------:R-:W-:Y:S01]  /*4330*/  UMOV UR27, UR35 ;  /* 0x00000023001b7c82 */ /* 0x000fe20008000000 */
[----:B------:R-:W-:Y:S02]  /*4340*/  UMOV UR28, UR36 ;  /* 0x00000024001c7c82 */ /* 0x000fe40008000000 */
        /* <DEDUP_REMOVED lines=12> */
.L_x_162:
[----:B------:R-:W2:Y:S01]  /*4410*/  LDC.64 R12, c[0x0][0xb18] ;  /* 0x0002c600ff0c7b82 */ /* 0x000ea20000000a00 */
[----:B------:R-:W-:Y:S01]  /*4420*/  @!P4 R2UR UR8, R2 ;  /* 0x000000000208c2ca */ /* 0x000fe200000e0000 */
[----:B------:R-:W-:Y:S01]  /*4430*/  VOTEU.ALL UP1, P4 ;  /* 0x0000000000ff7886 */ /* 0x000fe20002020000 */
[----:B------:R-:W-:Y:S01]  /*4440*/  @!P4 R2UR UR9, R8 ;  /* 0x000000000809c2ca */ /* 0x000fe200000e0000 */
[----:B-1----:R-:W-:Y:S01]  /*4450*/  @!P4 IMAD.MOV.U32 R0, RZ, RZ, 0x2000 ;  /* 0x00002000ff00c424 */ /* 0x002fe200078e00ff */
[----:B------:R-:W-:Y:S03]  /*4460*/  UMOV UR10, 0x0 ;  /* 0x00000000000a7882 */ /* 0x000fe60000000000 */
[----:B------:R-:W1:Y:S01]  /*4470*/  @!P1 LDC R2, c[0x0][0xb0c] ;  /* 0x0002c300ff029b82 */ /* 0x000e620000000800 */
[----:B------:R-:W-:Y:S01]  /*4480*/  @!UP1 UIADD3 UR18, UPT, UPT, UR34, 0x80, URZ ;  /* 0x0000008022129890 */ /* 0x000fe2000fffe0ff */
[----:B------:R-:W-:Y:S01]  /*4490*/  @P3 SHF.R.U32.HI R26, RZ, 0x10, R21 ;  /* 0x00000010ff1a3819 */ /* 0x000fe20000011615 */
[----:B------:R-:W-:Y:S01]  /*44a0*/  @!UP1 UIADD3 UR16, UPT, UPT, UR7, 0x4400, URZ ;  /* 0x0000440007109890 */ /* 0x000fe2000fffe0ff */
[----:B------:R-:W-:Y:S01]  /*44b0*/  VIADD R28, R28, 0x1 ;  /* 0x000000011c1c7836 */ /* 0x000fe20000000000 */
[----:B------:R-:W-:Y:S01]  /*44c0*/  VOTEU.ALL UP1, P4 ;  /* 0x0000000000ff7886 */ /* 0x000fe20002020000 */
[----:B------:R-:W-:Y:S01]  /*44d0*/  UMOV UR11, 0x10000000 ;  /* 0x10000000000b7882 */ /* 0x000fe20000000000 */
[----:B------:R-:W-:Y:S01]  /*44e0*/  UMOV UR19, UR35 ;  /* 0x0000002300137c82 */ /* 0x000fe20008000000 */
[----:B------:R-:W-:Y:S01]  /*44f0*/  IMAD.U32 R9, RZ, RZ, UR8 ;  /* 0x00000008ff097e24 */ /* 0x000fe2000f8e00ff */
[----:B------:R-:W-:Y:S01]  /*4500*/  UMOV UR20, UR36 ;  /* 0x0000002400147c82 */ /* 0x000fe20008000000 */
[----:B------:R-:W-:Y:S01]  /*4510*/  IMAD.U32 R8, RZ, RZ, UR9 ;  /* 0x00000009ff087e24 */ /* 0x000fe2000f8e00ff */
[----:B------:R-:W-:Y:S02]  /*4520*/  UPRMT UR8, UR37, 0x654, UR17 ;  /* 0x0000065425087896 */ /* 0x000fe40008000011 */
[----:B------:R-:W-:Y:S02]  /*4530*/  @!P4 R2UR UR15, R9 ;  /* 0x00000000090fc2ca */ /* 0x000fe400000e0000 */
[----:B------:R-:W-:Y:S02]  /*4540*/  @!P4 R2UR UR14, R8 ;  /* 0x00000000080ec2ca */ /* 0x000fe400000e0000 */
[----:B------:R-:W3:Y:S11]  /*4550*/  LDC.64 R8, c[0x0][0xb10] ;  /* 0x0002c400ff087b82 */ /* 0x000ef60000000a00 */
[----:B------:R1:W-:Y:S01]  /*4560*/  @!UP1 UTMALDG.3D [UR16], [UR14], desc[UR10] ;  /* 0x00000a100e0095b4 */ /* 0x0003e20008011000 */
[----:B------:R5:W-:Y:S01]  /*4570*/  @!P4 SYNCS.ARRIVE.TRANS64.RED.A0TR RZ, [UR7+0x40], R0 ;  /* 0x00004000ffffc9a7 */ /* 0x000be20008300407 */
[C---:B---3--:R-:W-:Y:S01]  /*4580*/  @!P1 IMAD.HI.U32 R8, R11.reuse, R8, RZ ;  /* 0x000000080b089227 */ /* 0x048fe200078e00ff */
[----:B--2---:R-:W-:Y:S02]  /*4590*/  @!P1 ISETP.NE.AND P0, PT, R12, 0x1, PT ;  /* 0x000000010c00980c */ /* 0x004fe40003f05270 */
[----:B-1----:R-:W-:Y:S01]  /*45a0*/  @!P1 ISETP.NE.AND P2, PT, R2, 0x1, PT ;  /* 0x000000010200980c */ /* 0x002fe20003f45270 */
[----:B------:R-:W-:Y:S01]  /*45b0*/  SYNCS.ARRIVE.TRANS64.RED.A1T0 RZ, [UR8], RZ ;  /* 0x000000ffffff79a7 */ /* 0x000fe20008100408 */
[C---:B------:R-:W-:Y:S01]  /*45c0*/  @!P1 IMAD.HI.U32 R13, R10.reuse, R13, RZ ;  /* 0x0000000d0a0d9227 */ /* 0x040fe200078e00ff */
[----:B------:R-:W-:Y:S04]  /*45d0*/  @!P1 SHF.R.U32.HI R8, RZ, R9, R8 ;  /* 0x00000009ff089219 */ /* 0x000fe80000011608 */
[----:B------:R-:W-:Y:S01]  /*45e0*/  @!P1 SEL R8, R11, R8, !P2 ;  /* 0x000000080b089207 */ /* 0x000fe20005000000 */
[----:B------:R-:W1:Y:S01]  /*45f0*/  SYNCS.PHASECHK.TRANS64.TRYWAIT P5, [UR7+0x68], R14 ;  /* 0x0000680eff0075a7 */ /* 0x000e6200080a1107 */
[----:B-----5:R-:W2:Y:S02]  /*4600*/  @!P1 LDC R0, c[0x0][0xb20] ;  /* 0x0002c800ff009b82 */ /* 0x020ea40000000800 */
[----:B--2---:R-:W-:Y:S04]  /*4610*/  @!P1 SHF.R.U32.HI R0, RZ, R0, R13 ;  /* 0x00000000ff009219 */ /* 0x004fe8000001160d */
[----:B------:R-:W-:Y:S05]  /*4620*/  @!P1 SEL R9, R10, R0, !P0 ;  /* 0x000000000a099207 */ /* 0x000fea0004000000 */
[----:B------:R-:W-:Y:S02]  /*4630*/  @!P1 IMAD.IADD R0, R9, 0x1, -R8 ;  /* 0x0000000109009824 */ /* 0x000fe400078e0a08 */
[----:B------:R-:W-:Y:S02]  /*4640*/  @!P1 IMAD.IADD R8, R8, 0x1, -R9 ;  /* 0x0000000108089824 */ /* 0x000fe400078e0a09 */
[----:B------:R-:W-:Y:S02]  /*4650*/  @!P1 IMAD R11, R0, R2, R11 ;  /* 0x00000002000b9224 */ /* 0x000fe400078e020b */
[----:B------:R-:W-:Y:S01]  /*4660*/  @!P1 IMAD R10, R8, R12, R10 ;  /* 0x0000000c080a9224 */ /* 0x000fe200078e020a */
[----:B-1----:R-:W-:Y:S06]  /*4670*/  @!P5 BRA `(.L_x_76) ;  /* 0x0000004c00c4d947 */ /* 0x002fec0003800000 */
.L_x_164:
[----:B------:R-:W-:Y:S01]  /*4680*/  @!P4 IADD3 R2, P0, PT, R30, 0x580, RZ ;  /* 0x000005801e02c810 */ /* 0x000fe20007f1e0ff */
[----:B------:R-:W-:Y:S01]  /*4690*/  VOTEU.ALL UP1, P4 ;  /* 0x0000000000ff7886 */ /* 0x000fe20002020000 */
[----:B------:R-:W-:Y:S01]  /*46a0*/  UMOV UR18, 0x0 ;  /* 0x0000000000127882 */ /* 0x000fe20000000000 */
[----:B------:R-:W-:Y:S01]  /*46b0*/  UMOV UR19, 0x10000000 ;  /* 0x1000000000137882 */ /* 0x000fe20000000000 */
[----:B------:R-:W-:Y:S01]  /*46c0*/  @!P4 R2UR UR9, R2 ;  /* 0x000000000209c2ca */ /* 0x000fe200000e0000 */
[----:B-1----:R-:W-:Y:S01]  /*46d0*/  @!P4 IMAD.X R0, RZ, RZ, R31, P0 ;  /* 0x000000ffff00c224 */ /* 0x002fe200000e061f */
[----:B------:R-:W-:Y:S01]  /*46e0*/  @!UP1 UIADD3 UR10, UPT, UPT, UR34, 0xc0, URZ ;  /* 0x000000c0220a9890 */ /* 0x000fe2000fffe0ff */
[----:B------:R-:W-:Y:S01]  /*46f0*/  ISETP.NE.AND P0, PT, R28, 0x2, PT ;  /* 0x000000021c00780c */ /* 0x000fe20003f05270 */
[----:B------:R-:W-:Y:S01]  /*4700*/  UMOV UR11, UR35 ;  /* 0x00000023000b7c82 */ /* 0x000fe20008000000 */
[----:B------:R-:W-:Y:S01]  /*4710*/  UMOV UR12, UR36 ;  /* 0x00000024000c7c82 */ /* 0x000fe20008000000 */
[----:B------:R-:W-:Y:S01]  /*4720*/  @!P4 R2UR UR8, R0 ;  /* 0x000000000008c2ca */ /* 0x000fe200000e0000 */
[----:B------:R-:W-:Y:S01]  /*4730*/  IMAD.IADD R14, R10, 0x1, R86 ;  /* 0x000000010a0e7824 */ /* 0x000fe200078e0256 */
[----:B------:R-:W-:Y:S01]  /*4740*/  @P3 R2UR UR36, R26 ;  /* 0x000000001a2432ca */ /* 0x000fe200000e0000 */
[----:B------:R-:W-:Y:S01]  /*4750*/  IMAD.IADD R15, R11, 0x1, R87 ;  /* 0x000000010b0f7824 */ /* 0x000fe200078e0257 */
[----:B------:R-:W-:Y:S02]  /*4760*/  SEL R0, RZ, 0x1, P0 ;  /* 0x00000001ff007807 */ /* 0x000fe40000000000 */
[----:B------:R-:W-:Y:S01]  /*4770*/  LOP3.LUT R29, R29, 0x1, RZ, 0x3c, !PT ;  /* 0x000000011d1d7812 */ /* 0x000fe200078e3cff */
[----:B------:R-:W-:Y:S01]  /*4780*/  IMAD.U32 R8, RZ, RZ, UR9 ;  /* 0x00000009ff087e24 */ /* 0x000fe2000f8e00ff */
[----:B------:R-:W-:Y:S01]  /*4790*/  @!UP1 UIADD3 UR9, UPT, UPT, UR7, 0x48, URZ ;  /* 0x0000004807099890 */ /* 0x000fe2000fffe0ff */
[----:B------:R-:W-:Y:S02]  /*47a0*/  LOP3.LUT R27, R27, R0, RZ, 0x3c, !PT ;  /* 0x000000001b1b7212 */ /* 0x000fe400078e3cff */
[----:B------:R-:W-:Y:S02]  /*47b0*/  SEL R28, R28, RZ, P0 ;  /* 0x000000ff1c1c7207 */ /* 0x000fe40000000000 */
[----:B------:R-:W-:Y:S01]  /*47c0*/  IMAD.U32 R9, RZ, RZ, UR8 ;  /* 0x00000008ff097e24 */ /* 0x000fe2000f8e00ff */
[----:B------:R-:W-:Y:S01]  /*47d0*/  @!P4 R2UR UR14, R8 ;  /* 0x00000000080ec2ca */ /* 0x000fe200000e0000 */
[----:B------:R-:W-:Y:S01]  /*47e0*/  @!UP1 UIADD3 UR8, UPT, UPT, UR7, 0x6400, URZ ;  /* 0x0000640007089890 */ /* 0x000fe2000fffe0ff */
[----:B------:R-:W-:Y:S02]  /*47f0*/  VOTEU.ALL UP1, P4 ;  /* 0x0000000000ff7886 */ /* 0x000fe40002020000 */
[----:B------:R-:W-:Y:S11]  /*4800*/  @!P4 R2UR UR15, R9 ;  /* 0x00000000090fc2ca */ /* 0x000ff600000e0000 */
[----:B------:R-:W-:Y:S02]  /*4810*/  @!UPT UIADD3 URZ, UPT, UPT, URZ, URZ, URZ ;  /* 0x000000fffffff290 */ /* 0x000fe4000fffe0ff */
[----:B------:R2:W-:Y:S01]  /*4820*/  @!UP1 UTMALDG.3D [UR8], [UR14], desc[UR18] ;  /* 0x000012080e0095b4 */ /* 0x0005e20008011000 */
[----:B------:R2:W-:Y:S01]  /*4830*/  @!P4 SYNCS.ARRIVE.TRANS64.RED.A0TR RZ, [UR7+0x48], R25 ;  /* 0x00004819ffffc9a7 */ /* 0x0005e20008300407 */
[----:B------:R-:W-:Y:S01]  /*4840*/  UPLOP3.LUT UP1, UPT, UPT, UPT, UPT, 0x80, 0x8 ;  /* 0x000000000008789c */ /* 0x000fe20003f2f070 */
[----:B------:R-:W-:Y:S01]  /*4850*/  SYNCS.ARRIVE.TRANS64.RED.A1T0 RZ, [UR13], RZ ;  /* 0x000000ffffff79a7 */ /* 0x000fe2000810040d */
[----:B------:R-:W-:Y:S09]  /*4860*/  @P3 BRA `(.L_x_77) ;  /* 0xfffffff000a03947 */ /* 0x000ff2000383ffff */
[----:B------:R-:W-:-:S04]  /*4870*/  SHF.L.U32 R2, R29, 0x1f, RZ ;  /* 0x0000001f1d027819 */ /* 0x000fc800000006ff */
[----:B------:R-:W1:Y:S02]  /*4880*/  SYNCS.PHASECHK.TRANS64.TRYWAIT P0, [UR7+0x50], R2 ;  /* 0x00005002ff0075a7 */ /* 0x000e640008001107 */
[----:B-1----:R-:W-:Y:S05]  /*4890*/  @!P0 BRA `(.L_x_78) ;  /* 0x0000004c00548947 */ /* 0x002fea0003800000 */
.L_x_166:
[----:B------:R-:W3:Y:S02]  /*48a0*/  SYNCS.PHASECHK.TRANS64.TRYWAIT P0, [UR7+0x58], R2 ;  /* 0x00005802ff0075a7 */ /* 0x000ee40008001107 */
[----:B---3--:R-:W-:Y:S05]  /*48b0*/  @!P0 BRA `(.L_x_79) ;  /* 0x0000004c00648947 */ /* 0x008fea0003800000 */
.L_x_168:
[----:B------:R-:W3:Y:S02]  /*48c0*/  SYNCS.PHASECHK.TRANS64.TRYWAIT P0, [UR7+0x60], R2 ;  /* 0x00006002ff0075a7 */ /* 0x000ee40008001107 */
[----:B---3--:R-:W-:Y:S05]  /*48d0*/  @!P0 BRA `(.L_x_80) ;  /* 0x0000004c00748947 */ /* 0x008fea0003800000 */
.L_x_170:
[----:B-1----:R-:W-:-:S07]  /*48e0*/  MOV R0, UR7 ;  /* 0x0000000700007c02 */ /* 0x002fce0008000f00 */
.L_x_81:
[----:B-1----:R-:W-:-:S04]  /*48f0*/  SHF.L.U32 R2, R29, 0x1f, RZ ;  /* 0x0000001f1d027819 */ /* 0x002fc800000006ff */
[----:B------:R1:W3:Y:S03]  /*4900*/  SYNCS.PHASECHK.TRANS64.TRYWAIT P0, [R0+URZ+0x68], R2 ;  /* 0x00006802000075a7 */ /* 0x0002e600080011ff */
[----:B---3--:R-:W-:Y:S05]  /*4910*/  @!P0 NANOSLEEP.SYNCS 0x989680 ;  /* 0x009896800000895d */ /* 0x008fea0003900000 */
[----:B------:R-:W3:Y:S02]  /*4920*/  @!P0 SYNCS.PHASECHK.TRANS64 P0, [R0+URZ+0x68], R2 ;  /* 0x00006802000085a7 */ /* 0x000ee400080010ff */
[----:B--23--:R-:W-:Y:S05]  /*4930*/  @P0 EXIT ;  /* 0x000000000000094d */ /* 0x00cfea0003800000 */
[----:B------:R-:W-:Y:S05]  /*4940*/  BRA `(.L_x_81) ;  /* 0xfffffffc00e87947 */ /* 0x000fea000383ffff */
.L_x_66:
[----:B------:R-:W-:-:S06]  /*4950*/  UISETP.GE.AND UP1, UPT, UR8, 0x4, UPT ;  /* 0x000000040800788c */ /* 0x000fcc000bf26270 */
[----:B------:R-:W-:-:S13]  /*4960*/  PLOP3.LUT P0, PT, PT, PT, UP1, 0x80, 0x8 ;  /* 0x000000000008781c */ /* 0x000fda0003f0f018 */
[----:B------:R-:W-:Y:S05]  /*4970*/  @!P0 EXIT ;  /* 0x000000000000894d */ /* 0x000fea0003800000 */
[----:B------:R-:W-:Y:S01]  /*4980*/  BAR.SYNC.DEFER_BLOCKING 0x6, 0xa0 ;  /* 0x0182800000007b1d */ /* 0x000fe20000010000 */
[C---:B------:R-:W-:Y:S01]  /*4990*/  IMAD.SHL.U32 R4, R101.reuse, 0x40, RZ ;  /* 0x0000004065047824 */ /* 0x040fe200078e00ff */
[----:B------:R-:W-:Y:S01]  /*49a0*/  SHF.R.U32.HI R3, RZ, 0x1, R101 ;  /* 0x00000001ff037819 */ /* 0x000fe20000011665 */
[C---:B------:R-:W-:Y:S01]  /*49b0*/  IMAD.U32 R46, R101.reuse, 0x10000, RZ ;  /* 0x00010000652e7824 */ /* 0x040fe200078e00ff */
[C---:B------:R-:W-:Y:S01]  /*49c0*/  R2P PR, R101.reuse, 0x6 ;  /* 0x0000000665007804 */ /* 0x040fe20000000000 */
[C---:B------:R-:W-:Y:S01]  /*49d0*/  IMAD.SHL.U32 R2, R101.reuse, 0x20, RZ ;  /* 0x0000002065027824 */ /* 0x040fe200078e00ff */
[----:B------:R-:W-:Y:S02]  /*49e0*/  UMOV UR48, 0x400 ;  /* 0x0000040000307882 */ /* 0x000fe40000000000 */
[----:B------:R-:W1:Y:S01]  /*49f0*/  LDC R91, c[0x0][0x370] ;  /* 0x0000dc00ff5b7b82 */ /* 0x000e620000000800 */
[----:B------:R-:W-:Y:S01]  /*4a00*/  ULEA UR48, UR37, UR48, 0x18 ;  /* 0x0000003025307291 */ /* 0x000fe2000f8ec0ff */
[C---:B------:R-:W-:Y:S01]  /*4a10*/  LOP3.LUT R5, R4.reuse, 0x1c0, RZ, 0xc0, !PT ;  /* 0x000001c004057812 */ /* 0x040fe200078ec0ff */
[----:B------:R-:W-:Y:S01]  /*4a20*/  IMAD.SHL.U32 R92, R101, 0x8, RZ ;  /* 0x00000008655c7824 */ /* 0x000fe200078e00ff */
[----:B------:R-:W-:Y:S01]  /*4a30*/  LOP3.LUT R4, R4, 0x200, RZ, 0xc0, !PT ;  /* 0x0000020004047812 */ /* 0x000fe200078ec0ff */
[----:B------:R-:W-:Y:S01]  /*4a40*/  IMAD.MOV.U32 R99, RZ, RZ, 0x20 ;  /* 0x00000020ff637424 */ /* 0x000fe200078e00ff */
[----:B------:R-:W-:Y:S01]  /*4a50*/  LOP3.LUT R3, R5, 0x8, R3, 0xf8, !PT ;  /* 0x0000000805037812 */ /* 0x000fe200078ef803 */
[----:B------:R-:W-:Y:S01]  /*4a60*/  UIADD3 UR4, UPT, UPT, UR48, 0x400, URZ ;  /* 0x0000040030047890 */ /* 0x000fe2000fffe0ff */
[----:B------:R-:W2:Y:S01]  /*4a70*/  LDC R42, c[0x0][0xb0c] ;  /* 0x0002c300ff2a7b82 */ /* 0x000ea20000000800 */
[----:B------:R-:W-:Y:S01]  /*4a80*/  LOP3.LUT R46, R46, 0x600000, RZ, 0xc0, !PT ;  /* 0x006000002e2e7812 */ /* 0x000fe200078ec0ff */
[----:B------:R-:W-:Y:S01]  /*4a90*/  IMAD.MOV.U32 R98, RZ, RZ, 0x1 ;  /* 0x00000001ff627424 */ /* 0x000fe200078e00ff */
[----:B------:R-:W-:Y:S01]  /*4aa0*/  LOP3.LUT R2, R4, 0xc00, R2, 0xf8, !PT ;  /* 0x00000c0004027812 */ /* 0x000fe200078ef802 */
[----:B------:R-:W-:Y:S01]  /*4ab0*/  IMAD.MOV.U32 R45, RZ, RZ, RZ ;  /* 0x000000ffff2d7224 */ /* 0x000fe200078e00ff */
[----:B------:R-:W-:-:S02]  /*4ac0*/  LOP3.LUT R92, R3, 0x38, R92, 0x78, !PT ;  /* 0x00000038035c7812 */ /* 0x000fc400078e785c */
[----:B------:R-:W-:Y:S02]  /*4ad0*/  CS2R R96, SRZ ;  /* 0x0000000000607805 */ /* 0x000fe4000001ff00 */
[----:B------:R-:W-:Y:S01]  /*4ae0*/  SEL R100, R99, 0xffffffe0, !P2 ;  /* 0xffffffe063647807 */ /* 0x000fe20005000000 */
[----:B------:R-:W4:Y:S01]  /*4af0*/  LDC R89, c[0x0][0xb20] ;  /* 0x0002c800ff597b82 */ /* 0x000f220000000800 */
[----:B------:R-:W3:Y:S01]  /*4b00*/  LDS R0, [UR48+0x130] ;  /* 0x00013030ff007984 */ /* 0x000ee20008000800 */
[----:B------:R-:W-:Y:S01]  /*4b10*/  LOP3.LUT R92, R2, R92, RZ, 0xfc, !PT ;  /* 0x0000005c025c7212 */ /* 0x000fe200078efcff */
[----:B------:R-:W-:Y:S01]  /*4b20*/  IMAD.MOV.U32 R104, RZ, RZ, RZ ;  /* 0x000000ffff687224 */ /* 0x000fe200078e00ff */
[----:B------:R-:W-:Y:S01]  /*4b30*/  LOP3.LUT R101, R101, 0x60, RZ, 0xc0, !PT ;  /* 0x0000006065657812 */ /* 0x000fe200078ec0ff */
[----:B------:R-:W-:Y:S01]  /*4b40*/  IMAD.U32 R94, RZ, RZ, UR4 ;  /* 0x00000004ff5e7e24 */ /* 0x000fe2000f8e00ff */
[----:B------:R-:W-:Y:S01]  /*4b50*/  SEL R99, R99, 0xffffffe0, !P1 ;  /* 0xffffffe063637807 */ /* 0x000fe20004800000 */
[----:B------:R-:W1:Y:S01]  /*4b60*/  LDCU.64 UR52, c[0x0][0x348] ;  /* 0x00006900ff3477ac */ /* 0x000e620008000a00 */
[----:B------:R-:W1:Y:S01]  /*4b70*/  LDC R41, c[0x0][0xb30] ;  /* 0x0002cc00ff297b82 */ /* 0x000e620000000800 */
[----:B------:R-:W1:Y:S01]  /*4b80*/  LDCU.64 UR38, c[0x0][0x888] ;  /* 0x00011100ff2677ac */ /* 0x000e620008000a00 */
[----:B------:R-:W1:Y:S06]  /*4b90*/  LDCU.64 UR44, c[0x0][0x890] ;  /* 0x00011200ff2c77ac */ /* 0x000e6c0008000a00 */
[----:B------:R-:W1:Y:S01]  /*4ba0*/  LDC.64 R84, c[0x0][0xb10] ;  /* 0x0002c400ff547b82 */ /* 0x000e620000000a00 */
[----:B------:R-:W-:Y:S01]  /*4bb0*/  UMOV UR49, URZ ;  /* 0x000000ff00317c82 */ /* 0x000fe20008000000 */
[----:B------:R-:W-:-:S06]  /*4bc0*/  UMOV UR51, URZ ;  /* 0x000000ff00337c82 */ /* 0x000fcc0008000000 */
[----:B------:R-:W1:Y:S08]  /*4bd0*/  LDC.64 R38, c[0x0][0xb18] ;  /* 0x0002c600ff267b82 */ /* 0x000e700000000a00 */
[----:B------:R-:W1:Y:S08]  /*4be0*/  LDC.64 R36, c[0x0][0xb28] ;  /* 0x0002ca00ff247b82 */ /* 0x000e700000000a00 */
[----:B------:R-:W1:Y:S01]  /*4bf0*/  LDC.64 R82, c[0x0][0x8b0] ;  /* 0x00022c00ff527b82 */ /* 0x000e620000000a00 */
[----:B---3--:R-:W-:-:S07]  /*4c00*/  IMAD.IADD R46, R0, 0x1, R46 ;  /* 0x00000001002e7824 */ /* 0x008fce00078e022e */
[----:B------:R-:W3:Y:S08]  /*4c10*/  LDC.64 R80, c[0x0][0x8a8] ;  /* 0x00022a00ff507b82 */ /* 0x000ef00000000a00 */
[----:B--2-4-:R-:W1:Y:S02]  /*4c20*/  LDC R90, c[0x0][0x374] ;  /* 0x0000dd00ff5a7b82 */ /* 0x014e640000000800 */
.L_x_125:
[----:B------:R-:W-:Y:S02]  /*4c30*/  LEA R0, R104, UR48, 0x3 ;  /* 0x0000003068007c11 */ /* 0x000fe4000f8e18ff */
[----:B------:R-:W-:Y:S02]  /*4c40*/  SHF.L.U32 R2, R96, 0x1f, RZ ;  /* 0x0000001f60027819 */ /* 0x000fe400000006ff */
[----:B-1----:R-:W-:Y:S02]  /*4c50*/  LEA R16, R104, UR48, 0x4 ;  /* 0x0000003068107c11 */ /* 0x002fe4000f8e20ff */
[----:B------:R-:W2:Y:S02]  /*4c60*/  SYNCS.PHASECHK.TRANS64.TRYWAIT P0, [R0+URZ+0x80], R2 ;  /* 0x00008002000075a7 */ /* 0x000ea400080011ff */
[----:B--2---:R-:W-:Y:S05]  /*4c70*/  @!P0 BRA `(.L_x_82) ;  /* 0x0000004800a48947 */ /* 0x004fea0003800000 */
.L_x_171:
[----:B------:R-:W4:Y:S01]  /*4c80*/  LDC.64 R10, c[0x0][0xb10] ;  /* 0x0002c400ff0a7b82 */ /* 0x000f220000000a00 */
[----:B------:R-:W3:Y:S01]  /*4c90*/  LDS.128 R16, [R16+0x110] ;  /* 0x0001100010107984 */ /* 0x000ee20000000c00 */
[----:B-1----:R-:W-:Y:S01]  /*4ca0*/  ISETP.NE.AND P1, PT, R41, 0x1, PT ;  /* 0x000000012900780c */ /* 0x002fe20003f25270 */
[----:B--2---:R-:W-:Y:S01]  /*4cb0*/  VIADD R0, R0, 0x90 ;  /* 0x0000009000007836 */ /* 0x004fe20000000000 */
[----:B------:R-:W-:Y:S04]  /*4cc0*/  ISETP.GE.AND P0, PT, R40, 0x1, PT ;  /* 0x000000012800780c */ /* 0x000fe80003f06270 */
[----:B------:R-:W1:Y:S01]  /*4cd0*/  LDC.64 R8, c[0x0][0xb18] ;  /* 0x0002c600ff087b82 */ /* 0x000e620000000a00 */
[----:B------:R-:W-:Y:S01]  /*4ce0*/  PRMT R0, RZ, 0x654, R0 ;  /* 0x00000654ff007816 */ /* 0x000fe20000000000 */
[----:B------:R-:W-:Y:S01]  /*4cf0*/  @!PT LDS RZ, [RZ] ;  /* 0x00000000fffff984 */ /* 0x000fe20000000800 */
[----:B------:R-:W-:Y:S01]  /*4d00*/  @!PT LDS RZ, [RZ] ;  /* 0x00000000fffff984 */ /* 0x000fe20000000800 */
[----:B------:R-:W-:Y:S01]  /*4d10*/  @!PT LDS RZ, [RZ] ;  /* 0x00000000fffff984 */ /* 0x000fe20000000800 */
[----:B------:R-:W-:Y:S01]  /*4d20*/  @!PT LDS RZ, [RZ] ;  /* 0x00000000fffff984 */ /* 0x000fe20000000800 */
[----:B------:R2:W-:Y:S06]  /*4d30*/  MEMBAR.ALL.CTA ;  /* 0x0000000000007992 */ /* 0x0005ec0000008000 */
[----:B--2---:R-:W2:Y:S01]  /*4d40*/  FENCE.VIEW.ASYNC.S ;  /* 0x00000000000073c6 */ /* 0x004ea20000000000 */
[----:B------:R-:W1:Y:S08]  /*4d50*/  @!P1 LDC R12, c[0x0][0xb20] ;  /* 0x0002c800ff0c9b82 */ /* 0x000e700000000800 */
[----:B------:R-:W1:Y:S01]  /*4d60*/  @!P1 LDC R7, c[0x0][0xb0c] ;  /* 0x0002c300ff079b82 */ /* 0x000e620000000800 */
[----:B--2---:R2:W-:Y:S01]  /*4d70*/  SYNCS.ARRIVE.TRANS64.RED.A1T0 RZ, [R0+URZ], RZ ;  /* 0x000000ff00ff79a7 */ /* 0x0045e200081004ff */
[----:B---3--:R-:W-:Y:S04]  /*4d80*/  LOP3.LUT P4, RZ, R18, 0x1, RZ, 0xc0, !PT ;  /* 0x0000000112ff7812 */ /* 0x008fe8000788c0ff */
[----:B------:R-:W-:Y:S09]  /*4d90*/  P2R R102, PR, RZ, 0x10 ;  /* 0x00000010ff667803 */ /* 0x000ff20000000000 */
[----:B------:R-:W-:Y:S02]  /*4da0*/  @P4 MOV R44, R16 ;  /* 0x00000010002c4202 */ /* 0x000fe40000000f00 */
[----:B------:R-:W-:Y:S01]  /*4db0*/  @P4 LOP3.LUT R43, R17, 0xffff, RZ, 0xc0, !PT ;  /* 0x0000ffff112b4812 */ /* 0x000fe200078ec0ff */
[----:B--2-4-:R-:W-:Y:S06]  /*4dc0*/  @!P0 BRA `(.L_x_83) ;  /* 0x0000000000a48947 */ /* 0x014fec0003800000 */
[----:B------:R-:W-:Y:S01]  /*4dd0*/  IMAD.HI.U32 R0, R90, R39, RZ ;  /* 0x000000275a007227 */ /* 0x000fe200078e00ff */
[----:B------:R-:W-:Y:S02]  /*4de0*/  ISETP.NE.AND P0, PT, R38, 0x1, PT ;  /* 0x000000012600780c */ /* 0x000fe40003f05270 */
[----:B------:R-:W-:Y:S01]  /*4df0*/  ISETP.NE.AND P2, PT, R40, 0x1, PT ;  /* 0x000000012800780c */ /* 0x000fe20003f45270 */
[----:B------:R-:W-:Y:S01]  /*4e00*/  IMAD.HI.U32 R4, R91, R84, RZ ;  /* 0x000000545b047227 */ /* 0x000fe200078e00ff */
[----:B------:R-:W-:Y:S02]  /*4e10*/  SHF.R.U32.HI R0, RZ, R89, R0 ;  /* 0x00000059ff007219 */ /* 0x000fe40000011600 */
[----:B------:R-:W-:Y:S01]  /*4e20*/  ISETP.NE.AND P3, PT, R42, 0x1, PT ;  /* 0x000000012a00780c */ /* 0x000fe20003f65270 */
[----:B------:R-:W-:Y:S01]  /*4e30*/  IMAD.HI.U32 R6, R43, R39, RZ ;  /* 0x000000272b067227 */ /* 0x000fe200078e00ff */
[-C--:B------:R-:W-:Y:S02]  /*4e40*/  SHF.R.U32.HI R4, RZ, R85.reuse, R4 ;  /* 0x00000055ff047219 */ /* 0x080fe40000011604 */
[----:B------:R-:W-:Y:S01]  /*4e50*/  SEL R0, R90, R0, !P0 ;  /* 0x000000005a007207 */ /* 0x000fe20004000000 */
[----:B------:R-:W-:Y:S01]  /*4e60*/  IMAD.HI.U32 R5, R44, R84, RZ ;  /* 0x000000542c057227 */ /* 0x000fe200078e00ff */
[----:B------:R-:W-:Y:S03]  /*4e70*/  SEL R4, R91, R4, !P3 ;  /* 0x000000045b047207 */ /* 0x000fe60005800000 */
[-C--:B------:R-:W-:Y:S01]  /*4e80*/  IMAD.HI.U32 R3, R0, R36.reuse, RZ ;  /* 0x0000002400037227 */ /* 0x080fe200078e00ff */
[----:B------:R-:W-:Y:S03]  /*4e90*/  SHF.R.U32.HI R5, RZ, R85, R5 ;  /* 0x00000055ff057219 */ /* 0x000fe60000011605 */
[----:B------:R-:W-:Y:S01]  /*4ea0*/  IMAD.HI.U32 R2, R4, R36, RZ ;  /* 0x0000002404027227 */ /* 0x000fe200078e00ff */
[----:B------:R-:W-:Y:S02]  /*4eb0*/  @P2 SHF.R.U32.HI R0, RZ, R37, R3 ;  /* 0x00000025ff002219 */ /* 0x000fe40000011603 */
[----:B------:R-:W-:Y:S02]  /*4ec0*/  SHF.R.U32.HI R3, RZ, R89, R6 ;  /* 0x00000059ff037219 */ /* 0x000fe40000011606 */
[----:B------:R-:W-:Y:S01]  /*4ed0*/  @P2 SHF.R.U32.HI R4, RZ, R37, R2 ;  /* 0x00000025ff042219 */ /* 0x000fe20000011602 */
[----:B------:R-:W-:Y:S01]  /*4ee0*/  IMAD R0, R40, R0, RZ ;  /* 0x0000000028007224 */ /* 0x000fe200078e02ff */
[----:B------:R-:W-:Y:S02]  /*4ef0*/  SEL R3, R43, R3, !P0 ;  /* 0x000000032b037207 */ /* 0x000fe40004000000 */
[----:B------:R-:W-:Y:S01]  /*4f00*/  SEL R2, R44, R5, !P3 ;  /* 0x000000052c027207 */ /* 0x000fe20005800000 */
[----:B------:R-:W-:Y:S01]  /*4f10*/  IMAD R5, R40, R4, RZ ;  /* 0x0000000428057224 */ /* 0x000fe200078e02ff */
[C---:B------:R-:W-:Y:S01]  /*4f20*/  ISETP.GE.AND P0, PT, R3.reuse, R0, PT ;  /* 0x000000000300720c */ /* 0x040fe20003f06270 */
[C---:B------:R-:W-:Y:S03]  /*4f30*/  IMAD.HI.U32 R0, R3.reuse, R36, RZ ;  /* 0x0000002403007227 */ /* 0x040fe600078e00ff */
[C---:B------:R-:W-:Y:S02]  /*4f40*/  ISETP.GE.OR P0, PT, R2.reuse, R5, P0 ;  /* 0x000000050200720c */ /* 0x040fe40000706670 */
[----:B------:R-:W-:Y:S04]  /*4f50*/  SHF.R.U32.HI R0, RZ, R37, R0 ;  /* 0x00000025ff007219 */ /* 0x000fe80000011600 */
[C---:B------:R-:W-:Y:S05]  /*4f60*/  SEL R6, R3.reuse, R0, !P2 ;  /* 0x0000000003067207 */ /* 0x040fea0005000000 */
        /* <DEDUP_REMOVED lines=14> */
[----:B------:R-:W-:Y:S07]  /*5050*/  IMAD R43, R3, R38, R43 ;  /* 0x00000026032b7224 */ /* 0x000fee00078e022b */
.L_x_83:
[----:B-1----:R-:W-:Y:S01]  /*5060*/  @!P1 ISETP.NE.AND P0, PT, R8, 0x1, PT ;  /* 0x000000010800980c */ /* 0x002fe20003f05270 */
[----:B------:R-:W-:Y:S01]  /*5070*/  @!P1 IMAD.HI.U32 R2, R43, R9, RZ ;  /* 0x000000092b029227 */ /* 0x000fe200078e00ff */
[----:B------:R-:W-:Y:S01]  /*5080*/  R2UR UR42, R15 ;  /* 0x000000000f2a72ca */ /* 0x000fe200000e0000 */
[----:B------:R-:W-:Y:S01]  /*5090*/  BSSY.RECONVERGENT B6, `(.L_x_84) ;  /* 0x0000031000067945 */ /* 0x000fe20003800200 */
[----:B------:R-:W-:Y:S01]  /*50a0*/  R2UR UR41, R14 ;  /* 0x000000000e2972ca */ /* 0x000fe200000e0000 */
[----:B------:R-:W-:Y:S01]  /*50b0*/  @!P1 IMAD.HI.U32 R0, R44, R10, RZ ;  /* 0x0000000a2c009227 */ /* 0x000fe200078e00ff */
[----:B------:R-:W-:Y:S02]  /*50c0*/  @!P1 SHF.R.U32.HI R2, RZ, R12, R2 ;  /* 0x0000000cff029219 */ /* 0x000fe40000011602 */
[----:B------:R-:W-:Y:S01]  /*50d0*/  @!P1 ISETP.NE.AND P2, PT, R7, 0x1, PT ;  /* 0x000000010700980c */ /* 0x000fe20003f45270 */
[----:B------:R-:W-:Y:S01]  /*50e0*/  VIADD R104, R104, 0x1 ;  /* 0x0000000168687836 */ /* 0x000fe20000000000 */
[----:B------:R-:W-:Y:S02]  /*50f0*/  @!P1 SEL R2, R43, R2, !P0 ;  /* 0x000000022b029207 */ /* 0x000fe40004000000 */
[----:B------:R-:W-:Y:S02]  /*5100*/  @!P1 SHF.R.U32.HI R0, RZ, R11, R0 ;  /* 0x0000000bff009219 */ /* 0x000fe40000011600 */
[----:B------:R-:W-:Y:S01]  /*5110*/  LOP3.LUT P0, RZ, R94, 0x3f0, RZ, 0xc0, !PT ;  /* 0x000003f05eff7812 */ /* 0x000fe2000780c0ff */
[----:B------:R-:W-:Y:S01]  /*5120*/  USHF.L.U32 UR42, UR42, 0x6, URZ ;  /* 0x000000062a2a7899 */ /* 0x000fe200080006ff */
[----:B------:R-:W-:Y:S01]  /*5130*/  @!P1 SEL R3, R44, R0, !P2 ;  /* 0x000000002c039207 */ /* 0x000fe20005000000 */
[----:B------:R-:W-:Y:S01]  /*5140*/  USHF.L.U32 UR41, UR41, 0x8, URZ ;  /* 0x0000000829297899 */ /* 0x000fe200080006ff */
[----:B------:R-:W-:Y:S03]  /*5150*/  @P4 SHF.R.U32.HI R95, RZ, 0x10, R17 ;  /* 0x00000010ff5f4819 */ /* 0x000fe60000011611 */
[----:B------:R-:W-:Y:S02]  /*5160*/  @!P1 IMAD.IADD R0, R2, 0x1, -R3 ;  /* 0x0000000102009824 */ /* 0x000fe400078e0a03 */
[----:B------:R-:W-:Y:S02]  /*5170*/  @!P1 IMAD.IADD R2, R3, 0x1, -R2 ;  /* 0x0000000103029824 */ /* 0x000fe400078e0a02 */
[----:B------:R-:W-:Y:S02]  /*5180*/  @!P1 IMAD R44, R0, R7, R44 ;  /* 0x00000007002c9224 */ /* 0x000fe400078e022c */
[----:B------:R-:W-:Y:S01]  /*5190*/  @!P1 IMAD R43, R2, R8, R43 ;  /* 0x00000008022b9224 */ /* 0x000fe200078e022b */
[----:B------:R-:W-:Y:S06]  /*51a0*/  @!P0 BRA `(.L_x_85) ;  /* 0x00000000007c8947 */ /* 0x000fec0003800000 */
[----:B------:R-:W1:Y:S01]  /*51b0*/  LDCU.64 UR8, c[0x4][0x80] ;  /* 0x01001000ff0877ac */ /* 0x000e620008000a00 */
[----:B------:R-:W-:Y:S01]  /*51c0*/  MOV R2, 0x0 ;  /* 0x0000000000027802 */ /* 0x000fe20000000f00 */
[----:B------:R-:W-:Y:S02]  /*51d0*/  HFMA2 R12, -RZ, RZ, 0, 5.9604644775390625e-08 ;  /* 0x00000001ff0c7431 */ /* 0x000fe400000001ff */
[----:B------:R-:W-:Y:S01]  /*51e0*/  IMAD.MOV.U32 R8, RZ, RZ, 0x70 ;  /* 0x00000070ff087424 */ /* 0x000fe200078e00ff */
[----:B------:R2:W3:Y:S01]  /*51f0*/  LDC.64 R14, c[0x4][R2] ;  /* 0x01000000020e7b82 */ /* 0x0004e20000000a00 */
[----:B------:R-:W4:Y:S01]  /*5200*/  LDCU.64 UR6, c[0x4][0x88] ;  /* 0x01001100ff0677ac */ /* 0x000f220008000a00 */
[----:B------:R-:W-:Y:S01]  /*5210*/  IMAD.MOV.U32 R13, RZ, RZ, RZ ;  /* 0x000000ffff0d7224 */ /* 0x000fe200078e00ff */
[----:B------:R-:W2:Y:S01]  /*5220*/  LDCU.64 UR4, c[0x4][0x8] ;  /* 0x01000100ff0477ac */ /* 0x000ea20008000a00 */
[----:B-1----:R-:W-:Y:S01]  /*5230*/  MOV R5, UR9 ;  /* 0x0000000900057c02 */ /* 0x002fe20008000f00 */
[----:B------:R-:W-:Y:S01]  /*5240*/  IMAD.U32 R4, RZ, RZ, UR8 ;  /* 0x00000008ff047e24 */ /* 0x000fe2000f8e00ff */
[----:B----4-:R-:W-:Y:S01]  /*5250*/  MOV R7, UR7 ;  /* 0x0000000700077c02 */ /* 0x010fe20008000f00 */
[----:B------:R-:W-:Y:S01]  /*5260*/  IMAD.U32 R6, RZ, RZ, UR6 ;  /* 0x00000006ff067e24 */ /* 0x000fe2000f8e00ff */
[----:B--2---:R-:W-:Y:S01]  /*5270*/  MOV R11, UR5 ;  /* 0x00000005000b7c02 */ /* 0x004fe20008000f00 */
[----:B------:R-:W-:Y:S02]  /*5280*/  IMAD.U32 R10, RZ, RZ, UR4 ;  /* 0x00000004ff0a7e24 */ /* 0x000fe4000f8e00ff */
[----:B------:R-:W-:Y:S07]  /*5290*/  LEPC R20, `(.L_x_86) ;  /* 0x000000001014794e */ /* 0x000fee0000000000 */
[----:B---3-5:R-:W-:Y:S05]  /*52a0*/  CALL.ABS.NOINC R14 ;  /* 0x000000000e007343 */ /* 0x028fea0003c00000 */
.L_x_86:
[----:B------:R-:W1:Y:S01]  /*52b0*/  LDCU.64 UR8, c[0x4][0x80] ;  /* 0x01001000ff0877ac */ /* 0x000e620008000a00 */
[----:B------:R-:W2:Y:S01]  /*52c0*/  LDC.64 R2, c[0x4][R2] ;  /* 0x0100000002027b82 */ /* 0x000ea20000000a00 */
[----:B------:R-:W-:Y:S02]  /*52d0*/  HFMA2 R12, -RZ, RZ, 0, 5.9604644775390625e-08 ;  /* 0x00000001ff0c7431 */ /* 0x000fe400000001ff */
[----:B------:R-:W-:Y:S02]  /*52e0*/  IMAD.MOV.U32 R8, RZ, RZ, 0x70 ;  /* 0x00000070ff087424 */ /* 0x000fe400078e00ff */
[----:B------:R-:W-:Y:S01]  /*52f0*/  IMAD.MOV.U32 R13, RZ, RZ, RZ ;  /* 0x000000ffff0d7224 */ /* 0x000fe200078e00ff */
[----:B------:R-:W3:Y:S01]  /*5300*/  LDCU.64 UR6, c[0x4][0x88] ;  /* 0x01001100ff0677ac */ /* 0x000ee20008000a00 */
[----:B------:R-:W4:Y:S01]  /*5310*/  LDCU.64 UR4, c[0x4][0x8] ;  /* 0x01000100ff0477ac */ /* 0x000f220008000a00 */
[----:B-1----:R-:W-:Y:S02]  /*5320*/  MOV R4, UR8 ;  /* 0x0000000800047c02 */ /* 0x002fe40008000f00 */
[----:B------:R-:W-:Y:S02]  /*5330*/  MOV R5, UR9 ;  /* 0x0000000900057c02 */ /* 0x000fe40008000f00 */
[----:B---3--:R-:W-:Y:S01]  /*5340*/  MOV R7, UR7 ;  /* 0x0000000700077c02 */ /* 0x008fe20008000f00 */
[----:B------:R-:W-:Y:S01]  /*5350*/  IMAD.U32 R6, RZ, RZ, UR6 ;  /* 0x00000006ff067e24 */ /* 0x000fe2000f8e00ff */
[----:B----4-:R-:W-:Y:S01]  /*5360*/  MOV R11, UR5 ;  /* 0x00000005000b7c02 */ /* 0x010fe20008000f00 */
[----:B------:R-:W-:Y:S02]  /*5370*/  IMAD.U32 R10, RZ, RZ, UR4 ;  /* 0x00000004ff0a7e24 */ /* 0x000fe4000f8e00ff */
[----:B------:R-:W-:Y:S07]  /*5380*/  LEPC R20, `(.L_x_85) ;  /* 0x000000001014794e */ /* 0x000fee0000000000 */
[----:B--2---:R-:W-:Y:S05]  /*5390*/  CALL.ABS.NOINC R2 ;  /* 0x0000000002007343 */ /* 0x004fea0003c00000 */
.L_x_85:
[----:B------:R-:W-:Y:S05]  /*53a0*/  BSYNC.RECONVERGENT B6 ;  /* 0x0000000000067941 */ /* 0x000fea0003800200 */
.L_x_84:
[----:B------:R-:W-:Y:S01]  /*53b0*/  ISETP.NE.U32.AND P4, PT, R82, RZ, PT ;  /* 0x000000ff5200720c */ /* 0x000fe20003f85070 */
[----:B------:R-:W-:Y:S01]  /*53c0*/  UISETP.NE.AND UP2, UPT, UR50, URZ, UPT ;  /* 0x000000ff3200728c */ /* 0x000fe2000bf45270 */
[----:B------:R-:W-:Y:S01]  /*53d0*/  ISETP.NE.U32.AND P2, PT, RZ, UR38, PT ;  /* 0x00000026ff007c0c */ /* 0x000fe2000bf45070 */
[----:B------:R-:W-:Y:S01]  /*53e0*/  UISETP.NE.U32.AND UP1, UPT, UR44, URZ, UPT ;  /* 0x000000ff2c00728c */ /* 0x000fe2000bf25070 */
[----:B------:R-:W-:Y:S01]  /*53f0*/  ISETP.NE.AND.EX P4, PT, R83, RZ, PT, P4 ;  /* 0x000000ff5300720c */ /* 0x000fe20003f85340 */
[----:B------:R-:W-:Y:S01]  /*5400*/  UPLOP3.LUT UP0, UPT, UPT, UPT, UPT, 0x40, 0x4 ;  /* 0x000000000004789c */ /* 0x000fe20003f0e870 */
[----:B------:R-:W-:Y:S01]  /*5410*/  ISETP.NE.AND.EX P2, PT, RZ, UR39, PT, P2 ;  /* 0x00000027ff007c0c */ /* 0x000fe2000bf45320 */
[----:B------:R-:W-:Y:S01]  /*5420*/  UISETP.NE.AND.EX UP1, UPT, UR45, URZ, UPT, UP1 ;  /* 0x000000ff2d00728c */ /* 0x000fe2000bf25310 */
[----:B------:R-:W-:Y:S04]  /*5430*/  PLOP3.LUT P1, PT, PT, PT, UP2, 0x80, 0x8 ;  /* 0x000000000008781c */ /* 0x000fe80003f2f028 */
[----:B------:R-:W-:Y:S06]  /*5440*/  @UP2 UPLOP3.LUT UP0, UPT, UPT, UPT, UP1, 0x80, 0x8 ;  /* 0x000000000008289c */ /* 0x000fec0003f0f010 */
[----:B------:R-:W-:Y:S01]  /*5450*/  PLOP3.LUT P0, PT, PT, PT, UP0, 0x80, 0x8 ;  /* 0x000000000008781c */ /* 0x000fe20003f0f008 */
[----:B------:R-:W-:Y:S01]  /*5460*/  @!UPT UIADD3 URZ, UPT, UPT, URZ, URZ, URZ ;  /* 0x000000fffffff290 */ /* 0x000fe2000fffe0ff */
[----:B------:R-:W-:Y:S11]  /*5470*/  BRA.U !UP1, `(.L_x_87) ;  /* 0x0000000109387547 */ /* 0x000ff6000b800000 */
[----:B------:R-:W-:Y:S01]  /*5480*/  UISETP.NE.U32.AND UP0, UPT, UR38, URZ, UPT ;  /* 0x000000ff2600728c */ /* 0x000fe2000bf05070 */
[----:B------:R-:W-:Y:S02]  /*5490*/  HFMA2 R0, -RZ, RZ, 0, 5.9604644775390625e-08 ;  /* 0x00000001ff007431 */ /* 0x000fe400000001ff */
[----:B------:R-:W-:Y:S01]  /*54a0*/  IMAD.MOV.U32 R88, RZ, RZ, 0x1 ;  /* 0x00000001ff587424 */ /* 0x000fe200078e00ff */
[----:B------:R-:W-:Y:S06]  /*54b0*/  UISETP.NE.AND.EX UP0, UPT, UR39, URZ, UPT, UP0 ;  /* 0x000000ff2700728c */ /* 0x000fec000bf05300 */
[----:B------:R-:W-:Y:S05]  /*54c0*/  PLOP3.LUT P3, PT, PT, PT, UP0, 0x80, 0x8 ;  /* 0x000000000008781c */ /* 0x000fea0003f6f008 */
[----:B------:R-:W1:Y:S01]  /*54d0*/  @UP0 LDCU.64 UR6, c[0x0][0x888] ;  /* 0x00011100ff0607ac */ /* 0x000e620008000a00 */
[----:B------:R-:W-:Y:S07]  /*54e0*/  @UP0 UIMAD UR4, UR36, UR44, URZ ;  /* 0x0000002c240402a4 */ /* 0x000fee000f8e02ff */
[----:B------:R-:W-:Y:S01]  /*54f0*/  @!P3 PRMT R88, R0, 0x7610, R88 ;  /* 0x000076100058b816 */ /* 0x000fe20000000058 */
[----:B-1----:R-:W-:Y:S03]  /*5500*/  @UP0 UIMAD.WIDE UR6, UR4, 0x4, UR6 ;  /* 0x00000004040608a5 */ /* 0x002fe6000f8e0206 */
[----:B------:R-:W1:Y:S03]  /*5510*/  @!UP0 LDCU UR4, c[0x0][0x880] ;  /* 0x00011000ff0487ac */ /* 0x000e660008000800 */
[----:B------:R-:W-:Y:S01]  /*5520*/  IMAD.U32 R2, RZ, RZ, UR6 ;  /* 0x00000006ff027e24 */ /* 0x000fe2000f8e00ff */
[----:B------:R-:W-:Y:S05]  /*5530*/  MOV R3, UR7 ;  /* 0x0000000700037c02 */ /* 0x000fea0008000f00 */
[----:B-----5:R2:W5:Y:S02]  /*5540*/  @P3 LDG.E R49, desc[UR46][R2.64] ;  /* 0x0000002e02313981 */ /* 0x020564000c1e1900 */
[----:B-12---:R-:W-:Y:S02]  /*5550*/  @!P3 IMAD.U32 R49, RZ, RZ, UR4 ;  /* 0x00000004ff31be24 */ /* 0x006fe4000f8e00ff */
.L_x_87:
[----:B------:R-:W-:Y:S05]  /*5560*/  @!P4 BRA `(.L_x_88) ;  /* 0x000000000020c947 */ /* 0x000fea0003800000 */
[----:B------:R-:W-:Y:S04]  /*5570*/  ISETP.NE.U32.AND P3, PT, R80, RZ, PT ;  /* 0x000000ff5000720c */ /* 0x000fe80003f65070 */
[----:B------:R-:W-:Y:S11]  /*5580*/  ISETP.NE.AND.EX P3, PT, R81, RZ, PT, P3 ;  /* 0x000000ff5100720c */ /* 0x000ff60003f65330 */
[----:B------:R-:W-:Y:S02]  /*5590*/  @!UPT UIADD3 URZ, UPT, UPT, URZ, URZ, URZ ;  /* 0x000000fffffff290 */ /* 0x000fe4000fffe0ff */
[----:B------:R-:W1:Y:S01]  /*55a0*/  @P3 LDC.64 R2, c[0x0][0x8a8] ;  /* 0x00022a00ff023b82 */ /* 0x000e620000000a00 */
[----:B------:R-:W-:Y:S04]  /*55b0*/  @P3 IMAD R0, R82, UR36, RZ ;  /* 0x0000002452003c24 */ /* 0x000fe8000f8e02ff */
[----:B-1----:R-:W-:Y:S05]  /*55c0*/  @P3 IMAD.WIDE R2, R0, 0x4, R2 ;  /* 0x0000000400023825 */ /* 0x002fea00078e0202 */
[----:B-----5:R1:W5:Y:S02]  /*55d0*/  @P3 LDG.E R47, desc[UR46][R2.64] ;  /* 0x0000002e022f3981 */ /* 0x020364000c1e1900 */
[----:B-1----:R-:W2:Y:S02]  /*55e0*/  @!P3 LDC R47, c[0x0][0x8a0] ;  /* 0x00022800ff2fbb82 */ /* 0x002ea40000000800 */
.L_x_88:
[----:B-----5:R-:W-:Y:S01]  /*55f0*/  FSETP.NEU.AND P3, PT, R49, RZ, PT ;  /* 0x000000ff3100720b */ /* 0x020fe20003f6d000 */
[----:B------:R-:W-:Y:S01]  /*5600*/  IMAD.SHL.U32 R66, R92, 0x2, RZ ;  /* 0x000000025c427824 */ /* 0x000fe200078e00ff */
[----:B------:R-:W-:Y:S01]  /*5610*/  SEL R4, RZ, 0xffffffff, P2 ;  /* 0xffffffffff047807 */ /* 0x000fe20001000000 */
[----:B------:R-:W-:Y:S01]  /*5620*/  BSSY B1, `(.L_x_89) ;  /* 0x0000043000017945 */ /* 0x000fe20003800000 */
[----:B------:R-:W-:Y:S01]  /*5630*/  @P1 LOP3.LUT P2, RZ, R88, 0xff, RZ, 0xc0, !PT ;  /* 0x000000ff58ff1812 */ /* 0x000fe2000784c0ff */
[----:B------:R-:W-:Y:S01]  /*5640*/  VIADD R107, R66, UR48 ;  /* 0x00000030426b7c36 */ /* 0x000fe20008000000 */
[----:B------:R-:W-:Y:S01]  /*5650*/  @P1 SEL R0, RZ, 0xffffffff, P3 ;  /* 0xffffffffff001807 */ /* 0x000fe20001800000 */
[----:B------:R-:W-:Y:S01]  /*5660*/  IMAD.MOV.U32 R67, RZ, RZ, 0x1 ;  /* 0x00000001ff437424 */ /* 0x000fe200078e00ff */
[----:B------:R-:W-:Y:S01]  /*5670*/  LOP3.LUT R98, R98, 0x1, RZ, 0x3c, !PT ;  /* 0x0000000162627812 */ /* 0x000fe200078e3cff */
[----:B------:R-:W-:Y:S01]  /*5680*/  IMAD.MOV.U32 R65, RZ, RZ, RZ ;  /* 0x000000ffff417224 */ /* 0x000fe200078e00ff */
[----:B------:R-:W-:Y:S02]  /*5690*/  @P0 SEL R0, R4, R0, !P2 ;  /* 0x0000000004000207 */ /* 0x000fe40005000000 */
[----:B------:R-:W-:Y:S02]  /*56a0*/  CS2R R78, SRZ ;  /* 0x00000000004e7805 */ /* 0x000fe4000001ff00 */
[----:B------:R-:W-:Y:S02]  /*56b0*/  LEA R64, R45, UR48, 0x3 ;  /* 0x000000302d407c11 */ /* 0x000fe4000f8e18ff */
[----:B------:R-:W-:Y:S02]  /*56c0*/  CS2R R76, SRZ ;  /* 0x00000000004c7805 */ /* 0x000fe4000001ff00 */
[----:B------:R-:W-:Y:S02]  /*56d0*/  @P1 LOP3.LUT R0, R0, 0x1, RZ, 0xc0, !PT ;  /* 0x0000000100001812 */ /* 0x000fe400078ec0ff */
[----:B------:R-:W-:Y:S02]  /*56e0*/  CS2R R70, SRZ ;  /* 0x0000000000467805 */ /* 0x000fe4000001ff00 */
[----:B------:R-:W-:Y:S02]  /*56f0*/  SHF.L.U32 R2, R97, 0x1f, RZ ;  /* 0x0000001f61027819 */ /* 0x000fe400000006ff */
[----:B------:R-:W-:Y:S02]  /*5700*/  CS2R R68, SRZ ;  /* 0x0000000000447805 */ /* 0x000fe4000001ff00 */
[----:B------:R-:W-:Y:S02]  /*5710*/  ISETP.NE.U32.OR P6, PT, R0, 0x1, !P1 ;  /* 0x000000010000780c */ /* 0x000fe40004fc5470 */
[----:B------:R-:W-:Y:S02]  /*5720*/  CS2R R62, SRZ ;  /* 0x00000000003e7805 */ /* 0x000fe4000001ff00 */
[----:B------:R-:W-:Y:S02]  /*5730*/  PLOP3.LUT P2, PT, PT, PT, UP1, 0x80, 0x8 ;  /* 0x000000000008781c */ /* 0x000fe40003f4f018 */
[----:B------:R-:W-:Y:S02]  /*5740*/  CS2R R60, SRZ ;  /* 0x00000000003c7805 */ /* 0x000fe4000001ff00 */
[----:B------:R-:W-:Y:S02]  /*5750*/  LEA.HI R48, R45, R45, RZ, 0x1 ;  /* 0x0000002d2d307211 */ /* 0x000fe400078f08ff */
[----:B------:R-:W-:Y:S02]  /*5760*/  CS2R R58, SRZ ;  /* 0x00000000003a7805 */ /* 0x000fe4000001ff00 */
[----:B------:R-:W-:Y:S02]  /*5770*/  LOP3.LUT P4, R103, R88, 0xff, RZ, 0xc0, !PT ;  /* 0x000000ff58677812 */ /* 0x000fe4000788c0ff */
[----:B------:R-:W-:Y:S02]  /*5780*/  CS2R R56, SRZ ;  /* 0x0000000000387805 */ /* 0x000fe4000001ff00 */
[----:B------:R-:W-:Y:S01]  /*5790*/  SEL R3, RZ, 0xffffffff, P3 ;  /* 0xffffffffff037807 */ /* 0x000fe20001800000 */
[----:B------:R-:W-:Y:S01]  /*57a0*/  VIADD R108, R107, 0x400 ;  /* 0x000004006b6c7836 */ /* 0x000fe20000000000 */
[----:B------:R-:W-:Y:S01]  /*57b0*/  P2R R105, PR, RZ, 0x40 ;  /* 0x00000040ff697803 */ /* 0x000fe20000000000 */
[----:B------:R-:W-:Y:S01]  /*57c0*/  IMAD.IADD R106, R99, 0x1, R107 ;  /* 0x00000001636a7824 */ /* 0x000fe200078e026b */
[----:B------:R-:W-:Y:S02]  /*57d0*/  @P6 SHF.L.U32 R0, R98, 0x1f, RZ ;  /* 0x0000001f62006819 */ /* 0x000fe400000006ff */
[----:B------:R-:W-:Y:S02]  /*57e0*/  @P2 SEL R3, R4, R3, !P4 ;  /* 0x0000000304032207 */ /* 0x000fe40006000000 */
[----:B------:R1:W3:Y:S02]  /*57f0*/  @P6 SYNCS.PHASECHK.TRANS64.TRYWAIT P1, [UR48+0x30], R0 ;  /* 0x00003000ff0065a7 */ /* 0x0002e40008021130 */
[----:B------:R-:W-:Y:S04]  /*5800*/  LOP3.LUT R3, R3, 0x1, RZ, 0xc0, !PT ;  /* 0x0000000103037812 */ /* 0x000fe800078ec0ff */
[----:B------:R-:W-:Y:S04]  /*5810*/  ISETP.NE.U32.AND P5, PT, R3, 0x1, PT ;  /* 0x000000010300780c */ /* 0x000fe80003fa5070 */
[----:B------:R-:W-:Y:S01]  /*5820*/  P2R R72, PR, RZ, 0x20 ;  /* 0x00000020ff487803 */ /* 0x000fe20000000000 */
[----:B------:R4:W2:Y:S01]  /*5830*/  SYNCS.PHASECHK.TRANS64.TRYWAIT P0, [R64+URZ+0xa0], R2 ;  /* 0x0000a002400075a7 */ /* 0x0008a200080011ff */
[C---:B-1----:R-:W-:Y:S01]  /*5840*/  IMAD.SHL.U32 R0, R48.reuse, 0x80, RZ ;  /* 0x0000008030007824 */ /* 0x042fe200078e00ff */
[----:B------:R-:W-:Y:S04]  /*5850*/  LOP3.LUT R48, R48, 0xffe, RZ, 0xc0, !PT ;  /* 0x00000ffe30307812 */ /* 0x000fe800078ec0ff */
[----:B------:R-:W-:Y:S01]  /*5860*/  LOP3.LUT R0, R0, 0xffffff00, RZ, 0xc0, !PT ;  /* 0xffffff0000007812 */ /* 0x000fe200078ec0ff */
[----:B------:R-:W-:Y:S04]  /*5870*/  IMAD.IADD R48, R45, 0x1, -R48 ;  /* 0x000000012d307824 */ /* 0x000fe800078e0a30 */
[----:B------:R-:W-:Y:S04]  /*5880*/  IMAD.IADD R0, R46, 0x1, R0 ;  /* 0x000000012e007824 */ /* 0x000fe800078e0200 */
[----:B------:R-:W-:Y:S01]  /*5890*/  IMAD R48, R48, 0x100000, R0 ;  /* 0x0010000030307824 */ /* 0x000fe200078e0200 */
[----:B---3--:R-:W-:Y:S01]  /*58a0*/  @P6 SEL R67, RZ, 0x1, !P1 ;  /* 0x00000001ff436807 */ /* 0x008fe20004800000 */
[----:B----4-:R-:W-:Y:S06]  /*58b0*/  @!P6 BRA `(.L_x_90) ;  /* 0x000000000064e947 */ /* 0x010fec0003800000 */
[----:B------:R-:W-:Y:S01]  /*58c0*/  @P5 IMAD R5, R100, 0x2, R108 ;  /* 0x0000000264055824 */ /* 0x000fe200078e026c */
[----:B------:R-:W-:Y:S01]  /*58d0*/  ISETP.NE.AND P1, PT, R67, RZ, PT ;  /* 0x000000ff4300720c */ /* 0x000fe20003f25270 */
[----:B------:R-:W-:Y:S01]  /*58e0*/  IMAD.MOV.U32 R78, RZ, RZ, RZ ;  /* 0x000000ffff4e7224 */ /* 0x000fe200078e00ff */
[----:B------:R-:W-:Y:S01]  /*58f0*/  BSSY B0, `(.L_x_91) ;  /* 0x000000d000007945 */ /* 0x000fe20003800000 */
[----:B------:R-:W-:Y:S01]  /*5900*/  @P5 IMAD.IADD R4, R99, 0x1, R5 ;  /* 0x0000000163045824 */ /* 0x000fe200078e0205 */
[----:B------:R-:W-:Y:S02]  /*5910*/  CS2R R70, SRZ ;  /* 0x0000000000467805 */ /* 0x000fe4000001ff00 */
[----:B------:R-:W-:Y:S02]  /*5920*/  CS2R R68, SRZ ;  /* 0x0000000000447805 */ /* 0x000fe4000001ff00 */
[----:B------:R-:W-:Y:S02]  /*5930*/  CS2R R76, SRZ ;  /* 0x00000000004c7805 */ /* 0x000fe4000001ff00 */
[----:B------:R-:W-:Y:S02]  /*5940*/  CS2R R58, SRZ ;  /* 0x00000000003a7805 */ /* 0x000fe4000001ff00 */
[----:B------:R-:W-:Y:S02]  /*5950*/  CS2R R56, SRZ ;  /* 0x0000000000387805 */ /* 0x000fe4000001ff00 */
[----:B------:R-:W-:Y:S02]  /*5960*/  CS2R R62, SRZ ;  /* 0x00000000003e7805 */ /* 0x000fe4000001ff00 */
[----:B------:R-:W-:Y:S01]  /*5970*/  CS2R R60, SRZ ;  /* 0x00000000003c7805 */ /* 0x000fe2000001ff00 */
[----:B------:R-:W-:Y:S06]  /*5980*/  @P1 BRA `(.L_x_92) ;  /* 0x00000000000c1947 */ /* 0x000fec0003800000 */
[----:B------:R-:W-:Y:S04]  /*5990*/  SHF.L.U32 R3, R98, 0x1f, RZ ;  /* 0x0000001f62037819 */ /* 0x000fe800000006ff */
[----:B------:R-:W1:Y:S02]  /*59a0*/  SYNCS.PHASECHK.TRANS64.TRYWAIT P1, [UR48+0x30], R3 ;  /* 0x00003003ff0075a7 */ /* 0x000e640008021130 */
[----:B-1----:R-:W-:Y:S05]  /*59b0*/  @!P1 BRA `(.L_x_93) ;  /* 0x0000003c00689947 */ /* 0x002fea0003800000 */
.L_x_92:
[----:B------:R-:W-:Y:S05]  /*59c0*/  BSYNC B0 ;  /* 0x0000000000007941 */ /* 0x000fea0003800000 */
.L_x_91:
[----:B------:R-:W-:Y:S01]  /*59d0*/  ISETP.NE.AND P1, PT, R72, RZ, PT ;  /* 0x000000ff4800720c */ /* 0x000fe20003f25270 */
[----:B------:R-:W-:Y:S11]  /*59e0*/  HFMA2 R65, -RZ, RZ, 0, 5.9604644775390625e-08 ;  /* 0x00000001ff417431 */ /* 0x000ff600000001ff */
[----:B------:R-:W-:Y:S01]  /*59f0*/  @!UPT UIADD3 URZ, UPT, UPT, URZ, URZ, URZ ;  /* 0x000000fffffff290 */ /* 0x000fe2000fffe0ff */
[----:B------:R-:W-:Y:S05]  /*5a00*/  @P1 WARPSYNC.ALL ;  /* 0x0000000000001948 */ /* 0x000fea0003800000 */
[----:B------:R3:W4:Y:S04]  /*5a10*/  @P1 LDSM.16.M88.4 R68, [R5] ;  /* 0x000000000544183b */ /* 0x0007280000000200 */
[----:B------:R3:W1:Y:S04]  /*5a20*/  @P1 LDSM.16.M88.4 R76, [R4] ;  /* 0x00000000044c183b */ /* 0x0006680000000200 */
[----:B------:R3:W1:Y:S04]  /*5a30*/  @P1 LDSM.16.M88.4 R56, [R66+UR48+0x400] ;  /* 0x000400304238183b */ /* 0x0006680008000200 */
[----:B------:R3:W1:Y:S02]  /*5a40*/  @P1 LDSM.16.M88.4 R60, [R106+0x400] ;  /* 0x000400006a3c183b */ /* 0x0006640000000200 */
.L_x_90:
[----:B------:R-:W-:Y:S05]  /*5a50*/  BSYNC B1 ;  /* 0x0000000000017941 */ /* 0x000fea0003800000 */
.L_x_89:
[----:B-1----:R-:W-:Y:S04]  /*5a60*/  SHF.R.U32.HI R0, RZ, 0x15, R48 ;  /* 0x00000015ff007819 */ /* 0x002fe80000011630 */
[----:B------:R-:W-:Y:S01]  /*5a70*/  LOP3.LUT P1, RZ, R0, 0x3, R93, 0x48, !PT ;  /* 0x0000000300ff7812 */ /* 0x000fe2000782485d */
[----:B------:R-:W-:Y:S01]  /*5a80*/  @!UPT UIADD3 URZ, UPT, UPT, URZ, URZ, URZ ;  /* 0x000000fffffff290 */ /* 0x000fe2000fffe0ff */
[----:B--2---:R-:W-:Y:S11]  /*5a90*/  @P0 BRA `(.L_x_94) ;  /* 0x0000000000080947 */ /* 0x004ff60003800000 */
[----:B------:R-:W1:Y:S02]  /*5aa0*/  SYNCS.PHASECHK.TRANS64.TRYWAIT P0, [R64+URZ+0xa0], R2 ;  /* 0x0000a002400075a7 */ /* 0x000e6400080011ff */
[----:B-1----:R-:W-:Y:S05]  /*5ab0*/  @!P0 BRA `(.L_x_95) ;  /* 0x0000003c00408947 */ /* 0x002fea0003800000 */
.L_x_94:
[----:B------:R-:W-:Y:S05]  /*5ac0*/  @!P1 BRA `(.L_x_96) ;  /* 0x0000000000409947 */ /* 0x000fea0003800000 */
[----:B------:R-:W3:Y:S01]  /*5ad0*/  LDCU.64 UR8, c[0x4][0x70] ;  /* 0x01000e00ff0877ac */ /* 0x000ee20008000a00 */
[----:B------:R-:W-:Y:S01]  /*5ae0*/  MOV R3, 0x0 ;  /* 0x0000000000037802 */ /* 0x000fe20000000f00 */
[----:B------:R-:W-:Y:S02]  /*5af0*/  HFMA2 R12, -RZ, RZ, 0, 5.9604644775390625e-08 ;  /* 0x00000001ff0c7431 */ /* 0x000fe400000001ff */
[----:B------:R-:W-:Y:S02]  /*5b00*/  IMAD.MOV.U32 R8, RZ, RZ, 0x192 ;  /* 0x00000192ff087424 */ /* 0x000fe400078e00ff */
[----:B------:R-:W-:Y:S01]  /*5b10*/  IMAD.MOV.U32 R13, RZ, RZ, RZ ;  /* 0x000000ffff0d7224 */ /* 0x000fe200078e00ff */
[----:B------:R-:W2:Y:S01]  /*5b20*/  LDCU.64 UR6, c[0x4][0x78] ;  /* 0x01000f00ff0677ac */ /* 0x000ea20008000a00 */
[----:B-1----:R-:W1:Y:S01]  /*5b30*/  LDC.64 R2, c[0x4][R3] ;  /* 0x0100000003027b82 */ /* 0x002e620000000a00 */
[----:B------:R-:W5:Y:S01]  /*5b40*/  LDCU.64 UR4, c[0x4][0x10] ;  /* 0x01000200ff0477ac */ /* 0x000f620008000a00 */
[----:B---3--:R-:W-:Y:S01]  /*5b50*/  MOV R5, UR9 ;  /* 0x0000000900057c02 */ /* 0x008fe20008000f00 */
[----:B------:R-:W-:Y:S01]  /*5b60*/  IMAD.U32 R4, RZ, RZ, UR8 ;  /* 0x00000008ff047e24 */ /* 0x000fe2000f8e00ff */
[----:B--2---:R-:W-:Y:S01]  /*5b70*/  MOV R7, UR7 ;  /* 0x0000000700077c02 */ /* 0x004fe20008000f00 */
[----:B------:R-:W-:Y:S01]  /*5b80*/  IMAD.U32 R6, RZ, RZ, UR6 ;  /* 0x00000006ff067e24 */ /* 0x000fe2000f8e00ff */
[----:B-----5:R-:W-:Y:S01]  /*5b90*/  MOV R11, UR5 ;  /* 0x00000005000b7c02 */ /* 0x020fe20008000f00 */
[----:B------:R-:W-:Y:S02]  /*5ba0*/  IMAD.U32 R10, RZ, RZ, UR4 ;  /* 0x00000004ff0a7e24 */ /* 0x000fe4000f8e00ff */
[----:B------:R-:W-:Y:S07]  /*5bb0*/  LEPC R20, `(.L_x_96) ;  /* 0x000000001014794e */ /* 0x000fee0000000000 */
[----:B-1--4-:R-:W-:Y:S05]  /*5bc0*/  CALL.ABS.NOINC R2 ;  /* 0x0000000002007343 */ /* 0x012fea0003c00000 */
.L_x_96:
[----:B------:R-:W-:Y:S05]  /*5bd0*/  WARPSYNC.ALL ;  /* 0x0000000000007948 */ /* 0x000fea0003800000 */
[----:B------:R-:W-:Y:S01]  /*5be0*/  R2UR UR4, R48 ;  /* 0x00000000300472ca */ /* 0x000fe200000e0000 */
[--C-:B------:R-:W-:Y:S01]  /*5bf0*/  HADD2.F32 R50, -RZ, R56.reuse.H0_H0 ;  /* 0x20000038ff327230 */ /* 0x100fe20000004100 */
[----:B------:R-:W-:Y:S01]  /*5c00*/  SHF.L.U32 R73, R100, 0x1, RZ ;  /* 0x0000000164497819 */ /* 0x000fe200000006ff */
[----:B------:R-:W-:Y:S01]  /*5c10*/  HADD2.F32 R51, -RZ, R56.H1_H1 ;  /* 0x30000038ff337230 */ /* 0x000fe20000004100 */
[----:B------:R-:W-:Y:S01]  /*5c20*/  ISETP.NE.AND P0, PT, R101, RZ, PT ;  /* 0x000000ff6500720c */ /* 0x000fe20003f05270 */
[--C-:B------:R-:W-:Y:S01]  /*5c30*/  HADD2.F32 R52, -RZ, R57.reuse.H0_H0 ;  /* 0x20000039ff347230 */ /* 0x100fe20000004100 */
[----:B------:R-:W-:Y:S01]  /*5c40*/  IADD3 R108, PT, PT, R108, R73, RZ ;  /* 0x000000496c6c7210 */ /* 0x000fe20007ffe0ff */
[----:B------:R-:W-:Y:S03]  /*5c50*/  BSSY.RECONVERGENT B0, `(.L_x_97) ;  /* 0x0000086000007945 */ /* 0x000fe60003800200 */
[----:B------:R-:W-:Y:S03]  /*5c60*/  IADD3 R109, PT, PT, R99, R108, RZ ;  /* 0x0000006c636d7210 */ /* 0x000fe60007ffe0ff */
[----:B---3--:R-:W2:Y:S02]  /*5c70*/  LDTM.16dp256bit.x8 R4, tmem[UR4] ;  /* 0x00000004000479ee */ /* 0x008ea400081a0000 */
[C---:B--2---:R-:W-:Y:S01]  /*5c80*/  FMUL R0, R47.reuse, R4 ;  /* 0x000000042f007220 */ /* 0x044fe20000400000 */
[C---:B-1----:R-:W-:Y:S01]  /*5c90*/  FMUL R2, R47.reuse, R5 ;  /* 0x000000052f027220 */ /* 0x042fe20000400000 */
[C---:B------:R-:W-:Y:S01]  /*5ca0*/  FMUL R4, R47.reuse, R8 ;  /* 0x000000082f047220 */ /* 0x040fe20000400000 */
[----:B------:R-:W-:Y:S01]  /*5cb0*/  FMUL R3, R47, R6 ;  /* 0x000000062f037220 */ /* 0x000fe20000400000 */
[C---:B------:R-:W-:Y:S01]  /*5cc0*/  FFMA R0, R49.reuse, R50, R0 ;  /* 0x0000003231007223 */ /* 0x040fe20000000000 */
[----:B------:R-:W-:Y:S01]  /*5cd0*/  FFMA R2, R49, R51, R2 ;  /* 0x0000003331027223 */ /* 0x000fe20000000002 */
[C---:B------:R-:W-:Y:S01]  /*5ce0*/  FMUL R5, R47.reuse, R9 ;  /* 0x000000092f057220 */ /* 0x040fe20000400000 */
        /* <DEDUP_REMOVED lines=16> */
[----:B------:R-:W-:Y:S02]  /*5df0*/  HADD2.F32 R32, -RZ, R57.H1_H1 ;  /* 0x30000039ff207230 */ /* 0x000fe40000004100 */
[C---:B------:R-:W-:Y:S01]  /*5e00*/  FMUL R26, R47.reuse, R30 ;  /* 0x0000001e2f1a7220 */ /* 0x040fe20000400000 */
[----:B------:R-:W-:Y:S01]  /*5e10*/  FMUL R29, R47, R33 ;  /* 0x000000212f1d7220 */ /* 0x000fe20000400000 */
[--C-:B------:R-:W-:Y:S02]  /*5e20*/  HADD2.F32 R33, -RZ, R58.reuse.H0_H0 ;  /* 0x2000003aff217230 */ /* 0x100fe40000004100 */
[----:B------:R-:W-:Y:S01]  /*5e30*/  FFMA R3, R49, R52, R3 ;  /* 0x0000003431037223 */ /* 0x000fe20000000003 */
[C---:B------:R-:W-:Y:S01]  /*5e40*/  FMUL R7, R47.reuse, R7 ;  /* 0x000000072f077220 */ /* 0x040fe20000400000 */
[----:B------:R-:W-:Y:S01]  /*5e50*/  FMUL R30, R47, R34 ;  /* 0x000000222f1e7220 */ /* 0x000fe20000400000 */
[----:B------:R-:W-:Y:S01]  /*5e60*/  HADD2.F32 R34, -RZ, R58.H1_H1 ;  /* 0x3000003aff227230 */ /* 0x000fe20000004100 */
[----:B------:R-:W-:Y:S01]  /*5e70*/  F2FP.F16.F32.PACK_AB R52, R2, R0 ;  /* 0x000000000234723e */ /* 0x000fe200000000ff */
[--C-:B------:R-:W-:Y:S02]  /*5e80*/  HADD2.F32 R0, -RZ, R59.reuse.H0_H0 ;  /* 0x2000003bff007230 */ /* 0x100fe40000004100 */
[C---:B------:R-:W-:Y:S01]  /*5e90*/  FFMA R7, R49.reuse, R32, R7 ;  /* 0x0000002031077223 */ /* 0x040fe20000000007 */
[----:B------:R-:W-:Y:S02]  /*5ea0*/  HADD2.F32 R2, -RZ, R59.H1_H1 ;  /* 0x3000003bff027230 */ /* 0x000fe40000004100 */
[C---:B------:R-:W-:Y:S01]  /*5eb0*/  FFMA R4, R49.reuse, R33, R4 ;  /* 0x0000002131047223 */ /* 0x040fe20000000004 */
[C---:B------:R-:W-:Y:S01]  /*5ec0*/  FFMA R5, R49.reuse, R34, R5 ;  /* 0x0000002231057223 */ /* 0x040fe20000000005 */
[----:B------:R-:W-:Y:S01]  /*5ed0*/  FFMA R6, R49, R0, R6 ;  /* 0x0000000031067223 */ /* 0x000fe20000000006 */
[--C-:B------:R-:W-:Y:S02]  /*5ee0*/  HADD2.F32 R0, -RZ, R60.reuse.H0_H0 ;  /* 0x2000003cff007230 */ /* 0x100fe40000004100 */
[----:B------:R-:W-:Y:S01]  /*5ef0*/  FMUL R11, R47, R11 ;  /* 0x0000000b2f0b7220 */ /* 0x000fe20000400000 */
[----:B------:R-:W-:Y:S01]  /*5f00*/  F2FP.F16.F32.PACK_AB R53, R7, R3 ;  /* 0x000000030735723e */ /* 0x000fe200000000ff */
[--C-:B------:R-:W-:Y:S02]  /*5f10*/  HADD2.F32 R3, -RZ, R61.reuse.H0_H0 ;  /* 0x2000003dff037230 */ /* 0x100fe40000004100 */
[----:B------:R-:W-:Y:S01]  /*5f20*/  FMUL R15, R47, R15 ;  /* 0x0000000f2f0f7220 */ /* 0x000fe20000400000 */
[C---:B------:R-:W-:Y:S01]  /*5f30*/  FFMA R11, R49.reuse, R2, R11 ;  /* 0x00000002310b7223 */ /* 0x040fe2000000000b */
[----:B------:R-:W-:Y:S02]  /*5f40*/  HADD2.F32 R2, -RZ, R60.H1_H1 ;  /* 0x3000003cff027230 */ /* 0x000fe40000004100 */
[----:B------:R-:W-:Y:S01]  /*5f50*/  FFMA R8, R49, R0, R8 ;  /* 0x0000000031087223 */ /* 0x000fe20000000008 */
[----:B------:R-:W-:Y:S02]  /*5f60*/  HADD2.F32 R0, -RZ, R61.H1_H1 ;  /* 0x3000003dff007230 */ /* 0x000fe40000004100 */
[C---:B------:R-:W-:Y:S01]  /*5f70*/  FMUL R19, R47.reuse, R19 ;  /* 0x000000132f137220 */ /* 0x040fe20000400000 */
[----:B------:R-:W-:Y:S01]  /*5f80*/  FMUL R23, R47, R23 ;  /* 0x000000172f177220 */ /* 0x000fe20000400000 */
[C---:B------:R-:W-:Y:S01]  /*5f90*/  FFMA R9, R49.reuse, R2, R9 ;  /* 0x0000000231097223 */ /* 0x040fe20000000009 */
[--C-:B------:R-:W-:Y:S02]  /*5fa0*/  HADD2.F32 R2, -RZ, R62.reuse.H0_H0 ;  /* 0x2000003eff027230 */ /* 0x100fe40000004100 */
[C---:B------:R-:W-:Y:S01]  /*5fb0*/  FFMA R10, R49.reuse, R3, R10 ;  /* 0x00000003310a7223 */ /* 0x040fe2000000000a */
[--C-:B------:R-:W-:Y:S02]  /*5fc0*/  HADD2.F32 R3, -RZ, R63.reuse.H0_H0 ;  /* 0x2000003fff037230 */ /* 0x100fe40000004100 */
[C---:B------:R-:W-:Y:S01]  /*5fd0*/  FFMA R15, R49.reuse, R0, R15 ;  /* 0x00000000310f7223 */ /* 0x040fe2000000000f */
[----:B------:R-:W-:Y:S02]  /*5fe0*/  HADD2.F32 R0, -RZ, R62.H1_H1 ;  /* 0x3000003eff007230 */ /* 0x000fe40000004100 */
[----:B------:R-:W-:Y:S01]  /*5ff0*/  FFMA R12, R49, R2, R12 ;  /* 0x00000002310c7223 */ /* 0x000fe2000000000c */
[--C-:B----4-:R-:W-:Y:S02]  /*6000*/  HADD2.F32 R2, -RZ, R68.reuse.H0_H0 ;  /* 0x20000044ff027230 */ /* 0x110fe40000004100 */
[C---:B------:R-:W-:Y:S01]  /*6010*/  FMUL R27, R47.reuse, R27 ;  /* 0x0000001b2f1b7220 */ /* 0x040fe20000400000 */
[----:B------:R-:W-:Y:S01]  /*6020*/  FMUL R31, R47, R31 ;  /* 0x0000001f2f1f7220 */ /* 0x000fe20000400000 */
[C---:B------:R-:W-:Y:S01]  /*6030*/  FFMA R13, R49.reuse, R0, R13 ;  /* 0x00000000310d7223 */ /* 0x040fe2000000000d */
[----:B------:R-:W-:Y:S02]  /*6040*/  HADD2.F32 R0, -RZ, R63.H1_H1 ;  /* 0x3000003fff007230 */ /* 0x000fe40000004100 */
[----:B------:R-:W-:Y:S01]  /*6050*/  FFMA R14, R49, R3, R14 ;  /* 0x00000003310e7223 */ /* 0x000fe2000000000e */
[----:B------:R-:W-:Y:S01]  /*6060*/  HADD2.F32 R3, -RZ, R68.H1_H1 ;  /* 0x30000044ff037230 */ /* 0x000fe20000004100 */
[----:B------:R-:W-:Y:S01]  /*6070*/  F2FP.F16.F32.PACK_AB R54, R5, R4 ;  /* 0x000000040536723e */ /* 0x000fe200000000ff */
[----:B------:R-:W-:Y:S02]  /*6080*/  HADD2.F32 R4, -RZ, R79.H0_H0 ;  /* 0x2000004fff047230 */ /* 0x000fe40000004100 */
[C---:B------:R-:W-:Y:S01]  /*6090*/  FFMA R19, R49.reuse, R0, R19 ;  /* 0x0000000031137223 */ /* 0x040fe20000000013 */
[--C-:B------:R-:W-:Y:S02]  /*60a0*/  HADD2.F32 R0, -RZ, R69.reuse.H0_H0 ;  /* 0x20000045ff007230 */ /* 0x100fe40000004100 */
[C---:B------:R-:W-:Y:S01]  /*60b0*/  FFMA R16, R49.reuse, R2, R16 ;  /* 0x0000000231107223 */ /* 0x040fe20000000010 */
[----:B------:R-:W-:Y:S01]  /*60c0*/  FFMA R17, R49, R3, R17 ;  /* 0x0000000331117223 */ /* 0x000fe20000000011 */
[----:B------:R-:W-:Y:S01]  /*60d0*/  HADD2.F32 R2, -RZ, R69.H1_H1 ;  /* 0x30000045ff027230 */ /* 0x000fe20000004100 */
[----:B------:R-:W-:Y:S01]  /*60e0*/  F2FP.F16.F32.PACK_AB R55, R11, R6 ;  /* 0x000000060b37723e */ /* 0x000fe200000000ff */
[----:B------:R-:W-:Y:S01]  /*60f0*/  FFMA R18, R49, R0, R18 ;  /* 0x0000000031127223 */ /* 0x000fe20000000012 */
[--C-:B------:R-:W-:Y:S01]  /*6100*/  HADD2.F32 R0, -RZ, R70.reuse.H0_H0 ;  /* 0x20000046ff007230 */ /* 0x100fe20000004100 */
[----:B------:R-:W-:Y:S01]  /*6110*/  F2FP.F16.F32.PACK_AB R8, R9, R8 ;  /* 0x000000080908723e */ /* 0x000fe200000000ff */
[C---:B------:R-:W-:Y:S01]  /*6120*/  FFMA R23, R49.reuse, R2, R23 ;  /* 0x0000000231177223 */ /* 0x040fe20000000017 */
[----:B------:R1:W-:Y:S01]  /*6130*/  STSM.16.M88.4 [R107+0x400], R52 ;  /* 0x000400346b007844 */ /* 0x0003e20000000200 */
[----:B------:R-:W-:Y:S02]  /*6140*/  HADD2.F32 R2, -RZ, R70.H1_H1 ;  /* 0x30000046ff027230 */ /* 0x000fe40000004100 */
[----:B------:R-:W-:Y:S01]  /*6150*/  FFMA R20, R49, R0, R20 ;  /* 0x0000000031147223 */ /* 0x000fe20000000014 */
[--C-:B------:R-:W-:Y:S01]  /*6160*/  HADD2.F32 R3, -RZ, R71.reuse.H0_H0 ;  /* 0x20000047ff037230 */ /* 0x100fe20000004100 */
[----:B------:R-:W-:Y:S01]  /*6170*/  F2FP.F16.F32.PACK_AB R9, R15, R10 ;  /* 0x0000000a0f09723e */ /* 0x000fe200000000ff */
[----:B------:R-:W-:Y:S02]  /*6180*/  HADD2.F32 R0, -RZ, R71.H1_H1 ;  /* 0x30000047ff007230 */ /* 0x000fe40000004100 */
[C---:B------:R-:W-:Y:S01]  /*6190*/  FFMA R21, R49.reuse, R2, R21 ;  /* 0x0000000231157223 */ /* 0x040fe20000000015 */
[--C-:B------:R-:W-:Y:S02]  /*61a0*/  HADD2.F32 R2, -RZ, R76.reuse.H0_H0 ;  /* 0x2000004cff027230 */ /* 0x100fe40000004100 */
[C---:B------:R-:W-:Y:S01]  /*61b0*/  FFMA R22, R49.reuse, R3, R22 ;  /* 0x0000000331167223 */ /* 0x040fe20000000016 */
[--C-:B------:R-:W-:Y:S02]  /*61c0*/  HADD2.F32 R3, -RZ, R77.reuse.H0_H0 ;  /* 0x2000004dff037230 */ /* 0x100fe40000004100 */
[C---:B------:R-:W-:Y:S01]  /*61d0*/  FFMA R27, R49.reuse, R0, R27 ;  /* 0x00000000311b7223 */ /* 0x040fe2000000001b */
[----:B------:R-:W-:Y:S02]  /*61e0*/  HADD2.F32 R0, -RZ, R76.H1_H1 ;  /* 0x3000004cff007230 */ /* 0x000fe40000004100 */
[----:B------:R-:W-:Y:S01]  /*61f0*/  FFMA R24, R49, R2, R24 ;  /* 0x0000000231187223 */ /* 0x000fe20000000018 */
[--C-:B------:R-:W-:Y:S02]  /*6200*/  HADD2.F32 R2, -RZ, R78.reuse.H0_H0 ;  /* 0x2000004eff027230 */ /* 0x100fe40000004100 */
[----:B------:R-:W-:Y:S01]  /*6210*/  FMUL R35, R47, R35 ;  /* 0x000000232f237220 */ /* 0x000fe20000400000 */
[----:B------:R-:W-:Y:S01]  /*6220*/  F2FP.F16.F32.PACK_AB R10, R13, R12 ;  /* 0x0000000c0d0a723e */ /* 0x000fe200000000ff */
[C---:B------:R-:W-:Y:S01]  /*6230*/  FFMA R25, R49.reuse, R0, R25 ;  /* 0x0000000031197223 */ /* 0x040fe20000000019 */
[----:B------:R-:W-:Y:S02]  /*6240*/  HADD2.F32 R0, -RZ, R77.H1_H1 ;  /* 0x3000004dff007230 */ /* 0x000fe40000004100 */
[----:B------:R-:W-:Y:S01]  /*6250*/  FFMA R26, R49, R3, R26 ;  /* 0x00000003311a7223 */ /* 0x000fe2000000001a */
[----:B------:R-:W-:Y:S01]  /*6260*/  HADD2.F32 R3, -RZ, R78.H1_H1 ;  /* 0x3000004eff037230 */ /* 0x000fe20000004100 */
[----:B------:R-:W-:Y:S01]  /*6270*/  F2FP.F16.F32.PACK_AB R11, R19, R14 ;  /* 0x0000000e130b723e */ /* 0x000fe200000000ff */
[C---:B------:R-:W-:Y:S01]  /*6280*/  FFMA R31, R49.reuse, R0, R31 ;  /* 0x00000000311f7223 */ /* 0x040fe2000000001f */
[----:B------:R-:W-:Y:S02]  /*6290*/  HADD2.F32 R0, -RZ, R79.H1_H1 ;  /* 0x3000004fff007230 */ /* 0x000fe40000004100 */
[C---:B------:R-:W-:Y:S01]  /*62a0*/  FFMA R28, R49.reuse, R2, R28 ;  /* 0x00000002311c7223 */ /* 0x040fe2000000001c */
[----:B------:R1:W-:Y:S01]  /*62b0*/  STSM.16.M88.4 [R106+0x400], R8 ;  /* 0x000400086a007844 */ /* 0x0003e20000000200 */
[----:B------:R-:W-:Y:S01]  /*62c0*/  FFMA R29, R49, R3, R29 ;  /* 0x00000003311d7223 */ /* 0x000fe2000000001d */
[----:B------:R-:W-:Y:S01]  /*62d0*/  F2FP.F16.F32.PACK_AB R16, R17, R16 ;  /* 0x000000101110723e */ /* 0x000fe200000000ff */
[----:B------:R-:W-:Y:S01]  /*62e0*/  FFMA R30, R49, R4, R30 ;  /* 0x00000004311e7223 */ /* 0x000fe2000000001e */
[----:B------:R-:W-:Y:S01]  /*62f0*/  F2FP.F16.F32.PACK_AB R17, R23, R18 ;  /* 0x000000121711723e */ /* 0x000fe200000000ff */
[----:B------:R-:W-:Y:S01]  /*6300*/  FFMA R35, R49, R0, R35 ;  /* 0x0000000031237223 */ /* 0x000fe20000000023 */
[----:B------:R-:W-:Y:S02]  /*6310*/  F2FP.F16.F32.PACK_AB R18, R21, R20 ;  /* 0x000000141512723e */ /* 0x000fe400000000ff */
[----:B------:R-:W-:Y:S02]  /*6320*/  F2FP.F16.F32.PACK_AB R19, R27, R22 ;  /* 0x000000161b13723e */ /* 0x000fe400000000ff */
[----:B------:R-:W-:Y:S02]  /*6330*/  F2FP.F16.F32.PACK_AB R24, R25, R24 ;  /* 0x000000181918723e */ /* 0x000fe400000000ff */
[----:B------:R-:W-:Y:S01]  /*6340*/  F2FP.F16.F32.PACK_AB R25, R31, R26 ;  /* 0x0000001a1f19723e */ /* 0x000fe200000000ff */
[----:B------:R1:W-:Y:S01]  /*6350*/  STSM.16.M88.4 [R108], R16 ;  /* 0x000000106c007844 */ /* 0x0003e20000000200 */
[----:B------:R-:W-:Y:S02]  /*6360*/  F2FP.F16.F32.PACK_AB R26, R29, R28 ;  /* 0x0000001c1d1a723e */ /* 0x000fe400000000ff */
[----:B------:R-:W-:Y:S05]  /*6370*/  F2FP.F16.F32.PACK_AB R27, R35, R30 ;  /* 0x0000001e231b723e */ /* 0x000fea00000000ff */
[----:B------:R1:W-:Y:S01]  /*6380*/  STSM.16.M88.4 [R109], R24 ;  /* 0x000000186d007844 */ /* 0x0003e20000000200 */
[----:B------:R-:W-:Y:S01]  /*6390*/  @!PT LDS RZ, [RZ] ;  /* 0x00000000fffff984 */ /* 0x000fe20000000800 */
[----:B------:R-:W-:Y:S01]  /*63a0*/  @!PT LDS RZ, [RZ] ;  /* 0x00000000fffff984 */ /* 0x000fe20000000800 */
[----:B------:R-:W-:Y:S01]  /*63b0*/  @!PT LDS RZ, [RZ] ;  /* 0x00000000fffff984 */ /* 0x000fe20000000800 */
[----:B------:R-:W-:Y:S01]  /*63c0*/  @!PT LDS RZ, [RZ] ;  /* 0x00000000fffff984 */ /* 0x000fe20000000800 */
[----:B------:R2:W-:Y:S07]  /*63d0*/  MEMBAR.ALL.CTA ;  /* 0x0000000000007992 */ /* 0x0005ee0000008000 */
[----:B--2---:R-:W2:Y:S02]  /*63e0*/  FENCE.VIEW.ASYNC.S ;  /* 0x00000000000073c6 */ /* 0x004ea40000000000 */
[----:B--2---:R-:W-:Y:S06]  /*63f0*/  BAR.SYNC.DEFER_BLOCKING 0x1, 0x80 ;  /* 0x0042000000007b1d */ /* 0x004fec0000010000 */
[----:B------:R-:W-:Y:S05]  /*6400*/  @P0 BRA `(.L_x_98) ;  /* 0x0000000000280947 */ /* 0x000fea0003800000 */
[----:B------:R-:W-:Y:S02]  /*6410*/  UIADD3 UR4, UPT, UPT, UR48, 0x400, URZ ;  /* 0x0000040030047890 */ /* 0x000fe4000fffe0ff */
[----:B------:R-:W-:Y:S01]  /*6420*/  UIADD3 UR6, UP0, UPT, UR52, 0x680, URZ ;  /* 0x0000068034067890 */ /* 0x000fe2000ff1e0ff */
[----:B------:R-:W-:Y:S03]  /*6430*/  UMOV UR43, UR36 ;  /* 0x00000024002b7c82 */ /* 0x000fe60008000000 */
[----:B------:R-:W-:Y:S01]  /*6440*/  MOV R94, UR4 ;  /* 0x00000004005e7c02 */ /* 0x000fe20008000f00 */
[----:B------:R-:W-:Y:S03]  /*6450*/  UIADD3.X UR7, UPT, UPT, URZ, UR53, URZ, UP0, !UPT ;  /* 0x00000035ff077290 */ /* 0x000fe600087fe4ff */
[----:B------:R-:W-:Y:S11]  /*6460*/  R2UR UR40, R94 ;  /* 0x000000005e2872ca */ /* 0x000ff600000e0000 */
[----:B------:R-:W-:Y:S02]  /*6470*/  @!UPT UIADD3 URZ, UPT, UPT, URZ, URZ, URZ ;  /* 0x000000fffffff290 */ /* 0x000fe4000fffe0ff */
[----:B------:R2:W-:Y:S01]  /*6480*/  UTMASTG.3D [UR40], [UR6] ;  /* 0x00000028060073b5 */ /* 0x0005e20008010000 */
[----:B------:R0:W-:Y:S01]  /*6490*/  UTMACMDFLUSH ;  /* 0x00000000000079b7 */ /* 0x0001e20000000000 */
[----:B--2---:R-:W-:Y:S04]  /*64a0*/  DEPBAR.LE SB0, 0x1 ;  /* 0x000080400000791a */ /* 0x004fe80000000000 */
.L_x_98:
[----:B------:R-:W-:Y:S05]  /*64b0*/  BSYNC.RECONVERGENT B0 ;  /* 0x0000000000007941 */ /* 0x000fea0003800200 */
.L_x_97:
[----:B------:R-:W-:Y:S01]  /*64c0*/  BAR.SYNC.DEFER_BLOCKING 0x1, 0x80 ;  /* 0x0042000000007b1d */ /* 0x000fe20000010000 */
[----:B------:R-:W-:Y:S01]  /*64d0*/  ISETP.NE.AND P1, PT, R105, RZ, PT ;  /* 0x000000ff6900720c */ /* 0x000fe20003f25270 */
[----:B------:R-:W-:Y:S01]  /*64e0*/  UISETP.NE.AND UP0, UPT, UR49, URZ, UPT ;  /* 0x000000ff3100728c */ /* 0x000fe2000bf05270 */
[----:B------:R-:W-:Y:S11]  /*64f0*/  LEA R2, R65, UR48, 0x3 ;  /* 0x0000003041027c11 */ /* 0x000ff6000f8e18ff */
[----:B------:R-:W-:Y:S01]  /*6500*/  @P1 SHF.L.U32 R3, R98, 0x1f, RZ ;  /* 0x0000001f62031819 */ /* 0x000fe200000006ff */
[----:B------:R-:W-:Y:S06]  /*6510*/  BRA.U !UP0, `(.L_x_99) ;  /* 0x0000000108247547 */ /* 0x000fec000b800000 */
[----:B------:R-:W-:Y:S01]  /*6520*/  IMAD.U32 R4, RZ, RZ, UR51 ;  /* 0x00000033ff047e24 */ /* 0x000fe2000f8e00ff */
[----:B------:R-:W-:Y:S01]  /*6530*/  MOV R0, UR37 ;  /* 0x0000002500007c02 */ /* 0x000fe20008000f00 */
[----:B------:R-:W-:Y:S03]  /*6540*/  UIADD3 UR51, UPT, UPT, UR51, 0x1, URZ ;  /* 0x0000000133337890 */ /* 0x000fe6000fffe0ff */
[----:B------:R-:W-:Y:S01]  /*6550*/  @P1 LEA R4, R4, UR48, 0x3 ;  /* 0x0000003004041c11 */ /* 0x000fe2000f8e18ff */
[----:B------:R-:W-:Y:S04]  /*6560*/  UISETP.NE.AND UP0, UPT, UR51, 0x4, UPT ;  /* 0x000000043300788c */ /* 0x000fe8000bf05270 */
[----:B------:R-:W-:Y:S01]  /*6570*/  @P1 VIADD R4, R4, 0x50 ;  /* 0x0000005004041836 */ /* 0x000fe20000000000 */
[----:B------:R-:W-:Y:S04]  /*6580*/  USEL UR51, UR51, URZ, UP0 ;  /* 0x000000ff33337287 */ /* 0x000fe80008000000 */
[----:B------:R-:W-:Y:S04]  /*6590*/  @P1 PRMT R0, R0, 0x654, R4 ;  /* 0x0000065400001816 */ /* 0x000fe80000000004 */
[----:B------:R2:W-:Y:S04]  /*65a0*/  @P1 SYNCS.ARRIVE.TRANS64.RED.A1T0 RZ, [R0+URZ], RZ ;  /* 0x000000ff00ff19a7 */ /* 0x0005e800081004ff */
.L_x_99:
[----:B------:R-:W3:Y:S01]  /*65b0*/  @P1 SYNCS.PHASECHK.TRANS64.TRYWAIT P0, [R2+URZ+0x30], R3 ;  /* 0x00003003020015a7 */ /* 0x000ee200080011ff */
[----:B------:R-:W-:Y:S01]  /*65c0*/  BSSY B1, `(.L_x_100) ;  /* 0x0000017000017945 */ /* 0x000fe20003800000 */
[----:B---3--:R-:W-:Y:S03]  /*65d0*/  @P1 SEL R67, RZ, 0x1, !P0 ;  /* 0x00000001ff431807 */ /* 0x008fe60004000000 */
[----:B------:R-:W-:Y:S05]  /*65e0*/  @!P1 BRA `(.L_x_101) ;  /* 0x0000000000509947 */ /* 0x000fea0003800000 */
[----:B------:R-:W-:Y:S01]  /*65f0*/  ISETP.NE.AND P1, PT, R72, RZ, PT ;  /* 0x000000ff4800720c */ /* 0x000fe20003f25270 */
[----:B------:R-:W-:Y:S01]  /*6600*/  BSSY B0, `(.L_x_102) ;  /* 0x000000a000007945 */ /* 0x000fe20003800000 */
[----:B------:R-:W-:Y:S11]  /*6610*/  ISETP.NE.AND P0, PT, R67, RZ, PT ;  /* 0x000000ff4300720c */ /* 0x000ff60003f05270 */
[----:B------:R-:W-:Y:S04]  /*6620*/  @P1 IMAD R5, R65, 0x2000, R66 ;  /* 0x0000200041051824 */ /* 0x000fe800078e0242 */
[----:B------:R-:W-:Y:S05]  /*6630*/  @P1 VIADD R4, R5, UR48 ;  /* 0x0000003005041c36 */ /* 0x000fea0008000000 */
[----:B------:R-:W-:Y:S01]  /*6640*/  @P1 IADD3 R3, PT, PT, R73, R4, RZ ;  /* 0x0000000449031210 */ /* 0x000fe20007ffe0ff */
[----:B------:R-:W-:Y:S01]  /*6650*/  @P1 IMAD.IADD R4, R99, 0x1, R4 ;  /* 0x0000000163041824 */ /* 0x000fe200078e0204 */
[----:B------:R-:W-:Y:S06]  /*6660*/  @P0 BRA `(.L_x_103) ;  /* 0x00000000000c0947 */ /* 0x000fec0003800000 */
[----:B--2---:R-:W-:Y:S04]  /*6670*/  SHF.L.U32 R0, R98, 0x1f, RZ ;  /* 0x0000001f62007819 */ /* 0x004fe800000006ff */
[----:B------:R-:W2:Y:S02]  /*6680*/  SYNCS.PHASECHK.TRANS64.TRYWAIT P0, [R2+URZ+0x30], R0 ;  /* 0x00003000020075a7 */ /* 0x000ea400080011ff */
[----:B--2---:R-:W-:Y:S05]  /*6690*/  @!P0 BRA `(.L_x_104) ;  /* 0x00000030005c8947 */ /* 0x004fea0003800000 */
.L_x_103:
[----:B------:R-:W-:Y:S05]  /*66a0*/  BSYNC B0 ;  /* 0x0000000000007941 */ /* 0x000fea0003800000 */
.L_x_102:
[----:B------:R-:W-:Y:S02]  /*66b0*/  ISETP.NE.AND P0, PT, R72, RZ, PT ;  /* 0x000000ff4800720c */ /* 0x000fe40003f05270 */
[----:B------:R-:W-:Y:S11]  /*66c0*/  IADD3 R65, PT, PT, R65, 0x1, RZ ;  /* 0x0000000141417810 */ /* 0x000ff60007ffe0ff */
[----:B--2---:R-:W-:Y:S01]  /*66d0*/  @P0 IMAD.IADD R0, R99, 0x1, R3 ;  /* 0x0000000163000824 */ /* 0x004fe200078e0203 */
[----:B------:R-:W-:Y:S05]  /*66e0*/  @P0 WARPSYNC.ALL ;  /* 0x0000000000000948 */ /* 0x000fea0003800000 */
[----:B------:R3:W4:Y:S04]  /*66f0*/  @P0 LDSM.16.M88.4 R56, [R5+UR48+0x400] ;  /* 0x000400300538083b */ /* 0x0007280008000200 */
[----:B------:R3:W2:Y:S04]  /*6700*/  @P0 LDSM.16.M88.4 R60, [R4+0x400] ;  /* 0x00040000043c083b */ /* 0x0006a80000000200 */
[----:B------:R3:W1:Y:S04]  /*6710*/  @P0 LDSM.16.M88.4 R68, [R3+0x400] ;  /* 0x000400000344083b */ /* 0x0006680000000200 */
[----:B------:R3:W1:Y:S02]  /*6720*/  @P0 LDSM.16.M88.4 R76, [R0+0x400] ;  /* 0x00040000004c083b */ /* 0x0006640000000200 */
.L_x_101:
[----:B------:R-:W-:Y:S05]  /*6730*/  BSYNC B1 ;  /* 0x0000000000017941 */ /* 0x000fea0003800000 */
.L_x_100:
[----:B--23--:R-:W-:Y:S05]  /*6740*/  VIADD R0, R48, 0x40 ;  /* 0x0000004030007836 */ /* 0x00cfea0000000000 */
[----:B------:R-:W-:Y:S04]  /*6750*/  SHF.R.U32.HI R0, RZ, 0x15, R0 ;  /* 0x00000015ff007819 */ /* 0x000fe80000011600 */
[----:B------:R-:W-:Y:S11]  /*6760*/  LOP3.LUT P0, RZ, R0, 0x3, R93, 0x48, !PT ;  /* 0x0000000300ff7812 */ /* 0x000ff6000780485d */
[----:B------:R-:W-:Y:S02]  /*6770*/  @!UPT UIADD3 URZ, UPT, UPT, URZ, URZ, URZ ;  /* 0x000000fffffff290 */ /* 0x000fe4000fffe0ff */
[----:B------:R-:W-:Y:S05]  /*6780*/  @!P0 BRA `(.L_x_105) ;  /* 0x0000000000408947 */ /* 0x000fea0003800000 */
[----:B------:R-:W2:Y:S01]  /*6790*/  LDCU.64 UR8, c[0x4][0x70] ;  /* 0x01000e00ff0877ac */ /* 0x000ea20008000a00 */
[----:B------:R-:W-:Y:S01]  /*67a0*/  MOV R3, 0x0 ;  /* 0x0000000000037802 */ /* 0x000fe20000000f00 */
[----:B------:R-:W-:Y:S02]  /*67b0*/  HFMA2 R12, -RZ, RZ, 0, 5.9604644775390625e-08 ;  /* 0x00000001ff0c7431 */ /* 0x000fe400000001ff */
[----:B-1----:R-:W-:Y:S02]  /*67c0*/  IMAD.MOV.U32 R8, RZ, RZ, 0x192 ;  /* 0x00000192ff087424 */ /* 0x002fe400078e00ff */
[----:B------:R-:W-:Y:S01]  /*67d0*/  IMAD.MOV.U32 R13, RZ, RZ, RZ ;  /* 0x000000ffff0d7224 */ /* 0x000fe200078e00ff */
[----:B------:R-:W1:Y:S01]  /*67e0*/  LDCU.64 UR6, c[0x4][0x78] ;  /* 0x01000f00ff0677ac */ /* 0x000e620008000a00 */
[----:B------:R-:W3:Y:S01]  /*67f0*/  LDC.64 R2, c[0x4][R3] ;  /* 0x0100000003027b82 */ /* 0x000ee20000000a00 */
[----:B------:R-:W5:Y:S01]  /*6800*/  LDCU.64 UR4, c[0x4][0x10] ;  /* 0x01000200ff0477ac */ /* 0x000f620008000a00 */
[----:B--2---:R-:W-:Y:S01]  /*6810*/  MOV R5, UR9 ;  /* 0x0000000900057c02 */ /* 0x004fe20008000f00 */
[----:B------:R-:W-:Y:S01]  /*6820*/  IMAD.U32 R4, RZ, RZ, UR8 ;  /* 0x00000008ff047e24 */ /* 0x000fe2000f8e00ff */
[----:B-1----:R-:W-:Y:S01]  /*6830*/  MOV R7, UR7 ;  /* 0x0000000700077c02 */ /* 0x002fe20008000f00 */
[----:B------:R-:W-:Y:S01]  /*6840*/  IMAD.U32 R6, RZ, RZ, UR6 ;  /* 0x00000006ff067e24 */ /* 0x000fe2000f8e00ff */
[----:B-----5:R-:W-:Y:S01]  /*6850*/  MOV R11, UR5 ;  /* 0x00000005000b7c02 */ /* 0x020fe20008000f00 */
[----:B------:R-:W-:Y:S02]  /*6860*/  IMAD.U32 R10, RZ, RZ, UR4 ;  /* 0x00000004ff0a7e24 */ /* 0x000fe4000f8e00ff */
[----:B------:R-:W-:Y:S07]  /*6870*/  LEPC R20, `(.L_x_105) ;  /* 0x000000001014794e */ /* 0x000fee0000000000 */
[----:B---34-:R-:W-:Y:S05]  /*6880*/  CALL.ABS.NOINC R2 ;  /* 0x0000000002007343 */ /* 0x018fea0003c00000 */
.L_x_105:
[----:B------:R-:W-:Y:S05]  /*6890*/  WARPSYNC.ALL ;  /* 0x0000000000007948 */ /* 0x000fea0003800000 */
[----:B------:R-:W-:Y:S01]  /*68a0*/  R2UR UR4, R48 ;  /* 0x00000000300472ca */ /* 0x000fe200000e0000 */
[--C-:B----4-:R-:W-:Y:S01]  /*68b0*/  HADD2.F32 R3, -RZ, R56.reuse.H0_H0 ;  /* 0x20000038ff037230 */ /* 0x110fe20000004100 */
[----:B------:R-:W-:Y:S01]  /*68c0*/  ISETP.NE.AND P6, PT, R105, RZ, PT ;  /* 0x000000ff6900720c */ /* 0x000fe20003fc5270 */
[--C-:B------:R-:W-:Y:S01]  /*68d0*/  HADD2.F32 R51, -RZ, R57.reuse.H1_H1 ;  /* 0x30000039ff337230 */ /* 0x100fe20000004100 */
[----:B------:R-:W-:Y:S01]  /*68e0*/  MOV R50, UR51 ;  /* 0x0000003300327c02 */ /* 0x000fe20008000f00 */
[----:B------:R-:W-:Y:S01]  /*68f0*/  BSSY.RECONVERGENT B0, `(.L_x_106) ;  /* 0x000008c000007945 */ /* 0x000fe20003800200 */
[----:B------:R-:W-:Y:S02]  /*6900*/  MOV R74, UR37 ;  /* 0x00000025004a7c02 */ /* 0x000fe40008000f00 */
[----:B------:R-:W-:Y:S05]  /*6910*/  ISETP.NE.AND P0, PT, R101, RZ, PT ;  /* 0x000000ff6500720c */ /* 0x000fea0003f05270 */
[----:B-1----:R-:W1:Y:S02]  /*6920*/  LDTM.16dp256bit.x8 R4, tmem[UR4+0x40] ;  /* 0x00004004000479ee */ /* 0x002e6400081a0000 */
[----:B------:R-:W-:Y:S04]  /*6930*/  @P6 LEA R50, R50, UR48, 0x3 ;  /* 0x0000003032326c11 */ /* 0x000fe8000f8e18ff */
[----:B------:R-:W-:Y:S04]  /*6940*/  @P6 IADD3 R50, PT, PT, R50, 0x50, RZ ;  /* 0x0000005032326810 */ /* 0x000fe80007ffe0ff */
[----:B------:R-:W-:Y:S01]  /*6950*/  @P6 PRMT R74, R74, 0x654, R50 ;  /* 0x000006544a4a6816 */ /* 0x000fe20000000032 */
[----:B------:R-:W-:Y:S02]  /*6960*/  HADD2.F32 R50, -RZ, R57.H0_H0 ;  /* 0x20000039ff327230 */ /* 0x000fe40000004100 */
[C---:B-1----:R-:W-:Y:S01]  /*6970*/  FMUL R0, R47.reuse, R4 ;  /* 0x000000042f007220 */ /* 0x042fe20000400000 */
[----:B------:R-:W-:Y:S02]  /*6980*/  HADD2.F32 R4, -RZ, R56.H1_H1 ;  /* 0x30000038ff047230 */ /* 0x000fe40000004100 */
[C---:B------:R-:W-:Y:S01]  /*6990*/  FMUL R2, R47.reuse, R5 ;  /* 0x000000052f027220 */ /* 0x040fe20000400000 */
[----:B------:R-:W-:Y:S01]  /*69a0*/  FMUL R7, R47, R7 ;  /* 0x000000072f077220 */ /* 0x000fe20000400000 */
[----:B------:R-:W-:Y:S01]  /*69b0*/  FFMA R0, R49, R3, R0 ;  /* 0x0000000331007223 */ /* 0x000fe20000000000 */
[----:B------:R-:W-:Y:S01]  /*69c0*/  FMUL R3, R47, R6 ;  /* 0x000000062f037220 */ /* 0x000fe20000400000 */
[----:B------:R-:W-:Y:S01]  /*69d0*/  FFMA R2, R49, R4, R2 ;  /* 0x0000000431027223 */ /* 0x000fe20000000002 */
[C---:B------:R-:W-:Y:S01]  /*69e0*/  FMUL R4, R47.reuse, R8 ;  /* 0x000000082f047220 */ /* 0x040fe20000400000 */
[----:B------:R-:W-:Y:S01]  /*69f0*/  FMUL R8, R47, R12 ;  /* 0x0000000c2f087220 */ /* 0x000fe20000400000 */
[----:B------:R-:W-:Y:S01]  /*6a00*/  FFMA R3, R49, R50, R3 ;  /* 0x0000003231037223 */ /* 0x000fe20000000003 */
[C---:B------:R-:W-:Y:S01]  /*6a10*/  FMUL R12, R47.reuse, R16 ;  /* 0x000000102f0c7220 */ /* 0x040fe20000400000 */
[C---:B------:R-:W-:Y:S01]  /*6a20*/  FMUL R16, R47.reuse, R20 ;  /* 0x000000142f107220 */ /* 0x040fe20000400000 */
[C---:B------:R-:W-:Y:S01]  /*6a30*/  FMUL R20, R47.reuse, R24 ;  /* 0x000000182f147220 */ /* 0x040fe20000400000 */
[C---:B------:R-:W-:Y:S01]  /*6a40*/  FMUL R24, R47.reuse, R28 ;  /* 0x0000001c2f187220 */ /* 0x040fe20000400000 */
[C---:B------:R-:W-:Y:S01]  /*6a50*/  FMUL R28, R47.reuse, R32 ;  /* 0x000000202f1c7220 */ /* 0x040fe20000400000 */
[--C-:B------:R-:W-:Y:S01]  /*6a60*/  HADD2.F32 R32, -RZ, R58.reuse.H0_H0 ;  /* 0x2000003aff207230 */ /* 0x100fe20000004100 */
[----:B------:R-:W-:Y:S01]  /*6a70*/  F2FP.F16.F32.PACK_AB R52, R2, R0 ;  /* 0x000000000234723e */ /* 0x000fe200000000ff */
[----:B------:R-:W-:Y:S02]  /*6a80*/  HADD2.F32 R0, -RZ, R58.H1_H1 ;  /* 0x3000003aff007230 */ /* 0x000fe40000004100 */
[----:B------:R-:W-:Y:S01]  /*6a90*/  FMUL R5, R47, R9 ;  /* 0x000000092f057220 */ /* 0x000fe20000400000 */
[--C-:B------:R-:W-:Y:S02]  /*6aa0*/  HADD2.F32 R2, -RZ, R59.reuse.H0_H0 ;  /* 0x2000003bff027230 */ /* 0x100fe40000004100 */
[C---:B------:R-:W-:Y:S01]  /*6ab0*/  FFMA R7, R49.reuse, R51, R7 ;  /* 0x0000003331077223 */ /* 0x040fe20000000007 */
[C---:B------:R-:W-:Y:S01]  /*6ac0*/  FFMA R4, R49.reuse, R32, R4 ;  /* 0x0000002031047223 */ /* 0x040fe20000000004 */
[----:B------:R-:W-:Y:S02]  /*6ad0*/  HADD2.F32 R32, -RZ, R59.H1_H1 ;  /* 0x3000003bff207230 */ /* 0x000fe40000004100 */
[----:B------:R-:W-:Y:S01]  /*6ae0*/  FFMA R5, R49, R0, R5 ;  /* 0x0000000031057223 */ /* 0x000fe20000000005 */
[--C-:B------:R-:W-:Y:S01]  /*6af0*/  HADD2.F32 R0, -RZ, R60.reuse.H0_H0 ;  /* 0x2000003cff007230 */ /* 0x100fe20000004100 */
[----:B------:R-:W-:Y:S01]  /*6b00*/  F2FP.F16.F32.PACK_AB R53, R7, R3 ;  /* 0x000000030735723e */ /* 0x000fe200000000ff */
[----:B------:R-:W-:Y:S01]  /*6b10*/  FMUL R6, R47, R10 ;  /* 0x0000000a2f067220 */ /* 0x000fe20000400000 */
[----:B------:R-:W-:Y:S01]  /*6b20*/  HADD2.F32 R3, -RZ, R61.H0_H0 ;  /* 0x2000003dff037230 */ /* 0x000fe20000004100 */
[----:B------:R-:W-:Y:S01]  /*6b30*/  F2FP.F16.F32.PACK_AB R54, R5, R4 ;  /* 0x000000040536723e */ /* 0x000fe200000000ff */
[----:B------:R-:W-:Y:S01]  /*6b40*/  FMUL R11, R47, R11 ;  /* 0x0000000b2f0b7220 */ /* 0x000fe20000400000 */
[----:B------:R-:W-:Y:S01]  /*6b50*/  FFMA R6, R49, R2, R6 ;  /* 0x0000000231067223 */ /* 0x000fe20000000006 */
[----:B------:R-:W-:Y:S02]  /*6b60*/  HADD2.F32 R2, -RZ, R60.H1_H1 ;  /* 0x3000003cff027230 */ /* 0x000fe40000004100 */
[----:B------:R-:W-:Y:S01]  /*6b70*/  FMUL R9, R47, R13 ;  /* 0x0000000d2f097220 */ /* 0x000fe20000400000 */
[C---:B------:R-:W-:Y:S01]  /*6b80*/  FFMA R11, R49.reuse, R32, R11 ;  /* 0x00000020310b7223 */ /* 0x040fe2000000000b */
[----:B------:R-:W-:Y:S02]  /*6b90*/  HADD2.F32 R4, -RZ, R77.H0_H0 ;  /* 0x2000004dff047230 */ /* 0x000fe40000004100 */
[C---:B------:R-:W-:Y:S01]  /*6ba0*/  FFMA R8, R49.reuse, R0, R8 ;  /* 0x0000000031087223 */ /* 0x040fe20000000008 */
[----:B------:R-:W-:Y:S01]  /*6bb0*/  FFMA R9, R49, R2, R9 ;  /* 0x0000000231097223 */ /* 0x000fe20000000009 */
[----:B------:R-:W-:Y:S01]  /*6bc0*/  HADD2.F32 R0, -RZ, R61.H1_H1 ;  /* 0x3000003dff007230 */ /* 0x000fe20000004100 */
[----:B------:R-:W-:Y:S01]  /*6bd0*/  F2FP.F16.F32.PACK_AB R55, R11, R6 ;  /* 0x000000060b37723e */ /* 0x000fe200000000ff */
[C---:B------:R-:W-:Y:S01]  /*6be0*/  FMUL R10, R47.reuse, R14 ;  /* 0x0000000e2f0a7220 */ /* 0x040fe20000400000 */
[----:B------:R-:W-:Y:S01]  /*6bf0*/  FMUL R15, R47, R15 ;  /* 0x0000000f2f0f7220 */ /* 0x000fe20000400000 */
[--C-:B------:R-:W-:Y:S01]  /*6c00*/  HADD2.F32 R2, -RZ, R62.reuse.H0_H0 ;  /* 0x2000003eff027230 */ /* 0x100fe20000004100 */
[----:B------:R-:W-:Y:S01]  /*6c10*/  F2FP.F16.F32.PACK_AB R8, R9, R8 ;  /* 0x000000080908723e */ /* 0x000fe200000000ff */
[----:B------:R1:W-:Y:S01]  /*6c20*/  STSM.16.M88.4 [R107+0x2400], R52 ;  /* 0x002400346b007844 */ /* 0x0003e20000000200 */
[C---:B------:R-:W-:Y:S01]  /*6c30*/  FFMA R10, R49.reuse, R3, R10 ;  /* 0x00000003310a7223 */ /* 0x040fe2000000000a */
[C---:B------:R-:W-:Y:S01]  /*6c40*/  FFMA R15, R49.reuse, R0, R15 ;  /* 0x00000000310f7223 */ /* 0x040fe2000000000f */
[----:B------:R-:W-:Y:S02]  /*6c50*/  HADD2.F32 R3, -RZ, R62.H1_H1 ;  /* 0x3000003eff037230 */ /* 0x000fe40000004100 */
[----:B------:R-:W-:Y:S01]  /*6c60*/  FFMA R12, R49, R2, R12 ;  /* 0x00000002310c7223 */ /* 0x000fe2000000000c */
[----:B------:R-:W-:Y:S01]  /*6c70*/  FMUL R13, R47, R17 ;  /* 0x000000112f0d7220 */ /* 0x000fe20000400000 */
[--C-:B------:R-:W-:Y:S01]  /*6c80*/  HADD2.F32 R0, -RZ, R63.reuse.H0_H0 ;  /* 0x2000003fff007230 */ /* 0x100fe20000004100 */
[----:B------:R-:W-:Y:S01]  /*6c90*/  F2FP.F16.F32.PACK_AB R9, R15, R10 ;  /* 0x0000000a0f09723e */ /* 0x000fe200000000ff */
[----:B------:R-:W-:Y:S01]  /*6ca0*/  FMUL R14, R47, R18 ;  /* 0x000000122f0e7220 */ /* 0x000fe20000400000 */
[----:B------:R-:W-:Y:S01]  /*6cb0*/  FFMA R13, R49, R3, R13 ;  /* 0x00000003310d7223 */ /* 0x000fe2000000000d */
[----:B------:R-:W-:Y:S02]  /*6cc0*/  HADD2.F32 R2, -RZ, R63.H1_H1 ;  /* 0x3000003fff027230 */ /* 0x000fe40000004100 */
[----:B------:R-:W-:Y:S01]  /*6cd0*/  FMUL R19, R47, R19 ;  /* 0x000000132f137220 */ /* 0x000fe20000400000 */
[----:B------:R-:W-:Y:S01]  /*6ce0*/  FFMA R14, R49, R0, R14 ;  /* 0x00000000310e7223 */ /* 0x000fe2000000000e */
[--C-:B------:R-:W-:Y:S01]  /*6cf0*/  HADD2.F32 R0, -RZ, R68.reuse.H0_H0 ;  /* 0x20000044ff007230 */ /* 0x100fe20000004100 */
[----:B------:R-:W-:Y:S01]  /*6d00*/  F2FP.F16.F32.PACK_AB R10, R13, R12 ;  /* 0x0000000c0d0a723e */ /* 0x000fe200000000ff */
[----:B------:R-:W-:Y:S01]  /*6d10*/  FFMA R19, R49, R2, R19 ;  /* 0x0000000231137223 */ /* 0x000fe20000000013 */
[----:B------:R-:W-:Y:S02]  /*6d20*/  HADD2.F32 R2, -RZ, R68.H1_H1 ;  /* 0x30000044ff027230 */ /* 0x000fe40000004100 */
[----:B------:R-:W-:Y:S01]  /*6d30*/  FMUL R17, R47, R21 ;  /* 0x000000152f117220 */ /* 0x000fe20000400000 */
[----:B------:R-:W-:Y:S01]  /*6d40*/  FFMA R16, R49, R0, R16 ;  /* 0x0000000031107223 */ /* 0x000fe20000000010 */
[--C-:B------:R-:W-:Y:S01]  /*6d50*/  HADD2.F32 R3, -RZ, R69.reuse.H0_H0 ;  /* 0x20000045ff037230 */ /* 0x100fe20000004100 */
[----:B------:R-:W-:Y:S01]  /*6d60*/  F2FP.F16.F32.PACK_AB R11, R19, R14 ;  /* 0x0000000e130b723e */ /* 0x000fe200000000ff */
[----:B------:R-:W-:Y:S01]  /*6d70*/  FFMA R17, R49, R2, R17 ;  /* 0x0000000231117223 */ /* 0x000fe20000000011 */
[C---:B------:R-:W-:Y:S01]  /*6d80*/  FMUL R18, R47.reuse, R22 ;  /* 0x000000162f127220 */ /* 0x040fe20000400000 */
[----:B------:R-:W-:Y:S02]  /*6d90*/  HADD2.F32 R0, -RZ, R69.H1_H1 ;  /* 0x30000045ff007230 */ /* 0x000fe40000004100 */
[----:B------:R-:W-:Y:S01]  /*6da0*/  FMUL R23, R47, R23 ;  /* 0x000000172f177220 */ /* 0x000fe20000400000 */
[----:B------:R1:W-:Y:S01]  /*6db0*/  STSM.16.M88.4 [R106+0x2400], R8 ;  /* 0x002400086a007844 */ /* 0x0003e20000000200 */
[----:B------:R-:W-:Y:S01]  /*6dc0*/  F2FP.F16.F32.PACK_AB R16, R17, R16 ;  /* 0x000000101110723e */ /* 0x000fe200000000ff */
[C---:B------:R-:W-:Y:S01]  /*6dd0*/  FFMA R18, R49.reuse, R3, R18 ;  /* 0x0000000331127223 */ /* 0x040fe20000000012 */
[----:B------:R-:W-:Y:S01]  /*6de0*/  FFMA R23, R49, R0, R23 ;  /* 0x0000000031177223 */ /* 0x000fe20000000017 */
[--C-:B------:R-:W-:Y:S02]  /*6df0*/  HADD2.F32 R2, -RZ, R70.reuse.H0_H0 ;  /* 0x20000046ff027230 */ /* 0x100fe40000004100 */
[C---:B------:R-:W-:Y:S01]  /*6e00*/  FMUL R21, R47.reuse, R25 ;  /* 0x000000192f157220 */ /* 0x040fe20000400000 */
[----:B------:R-:W-:Y:S02]  /*6e10*/  HADD2.F32 R0, -RZ, R70.H1_H1 ;  /* 0x30000046ff007230 */ /* 0x000fe40000004100 */
[----:B------:R-:W-:Y:S01]  /*6e20*/  FMUL R22, R47, R26 ;  /* 0x0000001a2f167220 */ /* 0x000fe20000400000 */
[--C-:B------:R-:W-:Y:S02]  /*6e30*/  HADD2.F32 R3, -RZ, R71.reuse.H0_H0 ;  /* 0x20000047ff037230 */ /* 0x100fe40000004100 */
[----:B------:R-:W-:Y:S01]  /*6e40*/  FFMA R20, R49, R2, R20 ;  /* 0x0000000231147223 */ /* 0x000fe20000000014 */
[----:B------:R-:W-:Y:S01]  /*6e50*/  FMUL R27, R47, R27 ;  /* 0x0000001b2f1b7220 */ /* 0x000fe20000400000 */
[C---:B------:R-:W-:Y:S01]  /*6e60*/  FFMA R21, R49.reuse, R0, R21 ;  /* 0x0000000031157223 */ /* 0x040fe20000000015 */
[----:B------:R-:W-:Y:S02]  /*6e70*/  HADD2.F32 R0, -RZ, R71.H1_H1 ;  /* 0x30000047ff007230 */ /* 0x000fe40000004100 */
[----:B------:R-:W-:Y:S01]  /*6e80*/  FFMA R22, R49, R3, R22 ;  /* 0x0000000331167223 */ /* 0x000fe20000000016 */
[--C-:B------:R-:W-:Y:S02]  /*6e90*/  HADD2.F32 R2, -RZ, R76.reuse.H0_H0 ;  /* 0x2000004cff027230 */ /* 0x100fe40000004100 */
[C---:B------:R-:W-:Y:S01]  /*6ea0*/  FMUL R25, R47.reuse, R29 ;  /* 0x0000001d2f197220 */ /* 0x040fe20000400000 */
[----:B------:R-:W-:Y:S02]  /*6eb0*/  HADD2.F32 R3, -RZ, R76.H1_H1 ;  /* 0x3000004cff037230 */ /* 0x000fe40000004100 */
[----:B------:R-:W-:Y:S01]  /*6ec0*/  FMUL R26, R47, R30 ;  /* 0x0000001e2f1a7220 */ /* 0x000fe20000400000 */
[C---:B------:R-:W-:Y:S01]  /*6ed0*/  FFMA R27, R49.reuse, R0, R27 ;  /* 0x00000000311b7223 */ /* 0x040fe2000000001b */
[C---:B------:R-:W-:Y:S01]  /*6ee0*/  FFMA R24, R49.reuse, R2, R24 ;  /* 0x0000000231187223 */ /* 0x040fe20000000018 */
[----:B------:R-:W-:Y:S02]  /*6ef0*/  HADD2.F32 R0, -RZ, R77.H1_H1 ;  /* 0x3000004dff007230 */ /* 0x000fe40000004100 */
[----:B------:R-:W-:Y:S01]  /*6f00*/  FFMA R25, R49, R3, R25 ;  /* 0x0000000331197223 */ /* 0x000fe20000000019 */
[----:B------:R-:W-:Y:S01]  /*6f10*/  FMUL R31, R47, R31 ;  /* 0x0000001f2f1f7220 */ /* 0x000fe20000400000 */
[--C-:B------:R-:W-:Y:S02]  /*6f20*/  HADD2.F32 R2, -RZ, R78.reuse.H0_H0 ;  /* 0x2000004eff027230 */ /* 0x100fe40000004100 */
[----:B------:R-:W-:Y:S01]  /*6f30*/  FFMA R26, R49, R4, R26 ;  /* 0x00000004311a7223 */ /* 0x000fe2000000001a */
[----:B------:R-:W-:Y:S02]  /*6f40*/  HADD2.F32 R3, -RZ, R78.H1_H1 ;  /* 0x3000004eff037230 */ /* 0x000fe40000004100 */
[C---:B------:R-:W-:Y:S01]  /*6f50*/  FMUL R29, R47.reuse, R33 ;  /* 0x000000212f1d7220 */ /* 0x040fe20000400000 */
[--C-:B------:R-:W-:Y:S02]  /*6f60*/  HADD2.F32 R4, -RZ, R79.reuse.H0_H0 ;  /* 0x2000004fff047230 */ /* 0x100fe40000004100 */
[----:B------:R-:W-:Y:S01]  /*6f70*/  FMUL R30, R47, R34 ;  /* 0x000000222f1e7220 */ /* 0x000fe20000400000 */
[----:B------:R-:W-:Y:S02]  /*6f80*/  HADD2.F32 R5, -RZ, R79.H1_H1 ;  /* 0x3000004fff057230 */ /* 0x000fe40000004100 */
[----:B------:R-:W-:Y:S01]  /*6f90*/  FFMA R31, R49, R0, R31 ;  /* 0x00000000311f7223 */ /* 0x000fe2000000001f */
[----:B------:R-:W-:Y:S01]  /*6fa0*/  FMUL R35, R47, R35 ;  /* 0x000000232f237220 */ /* 0x000fe20000400000 */
[C---:B------:R-:W-:Y:S01]  /*6fb0*/  FFMA R28, R49.reuse, R2, R28 ;  /* 0x00000002311c7223 */ /* 0x040fe2000000001c */
[C---:B------:R-:W-:Y:S01]  /*6fc0*/  FFMA R29, R49.reuse, R3, R29 ;  /* 0x00000003311d7223 */ /* 0x040fe2000000001d */
[----:B------:R-:W-:Y:S01]  /*6fd0*/  FFMA R30, R49, R4, R30 ;  /* 0x00000004311e7223 */ /* 0x000fe2000000001e */
[----:B------:R-:W-:Y:S01]  /*6fe0*/  F2FP.F16.F32.PACK_AB R17, R23, R18 ;  /* 0x000000121711723e */ /* 0x000fe200000000ff */
[----:B------:R-:W-:Y:S01]  /*6ff0*/  FFMA R35, R49, R5, R35 ;  /* 0x0000000531237223 */ /* 0x000fe20000000023 */
[----:B------:R-:W-:Y:S02]  /*7000*/  F2FP.F16.F32.PACK_AB R18, R21, R20 ;  /* 0x000000141512723e */ /* 0x000fe400000000ff */
[----:B------:R-:W-:Y:S02]  /*7010*/  F2FP.F16.F32.PACK_AB R19, R27, R22 ;  /* 0x000000161b13723e */ /* 0x000fe400000000ff */
[----:B------:R-:W-:Y:S02]  /*7020*/  F2FP.F16.F32.PACK_AB R24, R25, R24 ;  /* 0x000000181918723e */ /* 0x000fe400000000ff */
[----:B------:R-:W-:Y:S01]  /*7030*/  F2FP.F16.F32.PACK_AB R25, R31, R26 ;  /* 0x0000001a1f19723e */ /* 0x000fe200000000ff */
[----:B------:R1:W-:Y:S01]  /*7040*/  STSM.16.M88.4 [R108+0x2000], R16 ;  /* 0x002000106c007844 */ /* 0x0003e20000000200 */
[----:B------:R-:W-:Y:S02]  /*7050*/  F2FP.F16.F32.PACK_AB R26, R29, R28 ;  /* 0x0000001c1d1a723e */ /* 0x000fe400000000ff */
[----:B------:R-:W-:Y:S02]  /*7060*/  F2FP.F16.F32.PACK_AB R27, R35, R30 ;  /* 0x0000001e231b723e */ /* 0x000fe400000000ff */
[----:B------:R-:W-:Y:S02]  /*7070*/  LEA R0, R65, UR48, 0x3 ;  /* 0x0000003041007c11 */ /* 0x000fe4000f8e18ff */
[----:B------:R-:W-:Y:S01]  /*7080*/  @P6 SHF.L.U32 R2, R98, 0x1f, RZ ;  /* 0x0000001f62026819 */ /* 0x000fe200000006ff */
[----:B------:R1:W-:Y:S01]  /*7090*/  STSM.16.M88.4 [R109+0x2000], R24 ;  /* 0x002000186d007844 */ /* 0x0003e20000000200 */
        /* <DEDUP_REMOVED lines=8> */
[----:B------:R-:W-:Y:S02]  /*7120*/  UIADD3 UR8, UP0, UPT, UR52, 0x680, URZ ;  /* 0x0000068034087890 */ /* 0x000fe4000ff1e0ff */
[----:B------:R-:W-:Y:S02]  /*7130*/  UIADD3 UR5, UPT, UPT, UR41, 0x40, URZ ;  /* 0x0000004029057890 */ /* 0x000fe4000fffe0ff */
[----:B------:R-:W-:Y:S02]  /*7140*/  UIADD3 UR4, UPT, UPT, UR48, 0x2400, URZ ;  /* 0x0000240030047890 */ /* 0x000fe4000fffe0ff */
[----:B------:R-:W-:Y:S01]  /*7150*/  UIADD3.X UR9, UPT, UPT, URZ, UR53, URZ, UP0, !UPT ;  /* 0x00000035ff097290 */ /* 0x000fe200087fe4ff */
[----:B------:R-:W-:Y:S01]  /*7160*/  UMOV UR6, UR42 ;  /* 0x0000002a00067c82 */ /* 0x000fe20008000000 */
[----:B------:R-:W-:Y:S07]  /*7170*/  UMOV UR7, UR36 ;  /* 0x0000002400077c82 */ /* 0x000fee0008000000 */
[----:B------:R2:W-:Y:S01]  /*7180*/  UTMASTG.3D [UR4], [UR8] ;  /* 0x00000004080073b5 */ /* 0x0005e20008010000 */
[----:B------:R0:W-:Y:S01]  /*7190*/  UTMACMDFLUSH ;  /* 0x00000000000079b7 */ /* 0x0001e20000000000 */
[----:B--2---:R-:W-:Y:S04]  /*71a0*/  DEPBAR.LE SB0, 0x1 ;  /* 0x000080400000791a */ /* 0x004fe80000000000 */
.L_x_107:
[----:B------:R-:W-:Y:S05]  /*71b0*/  BSYNC.RECONVERGENT B0 ;  /* 0x0000000000007941 */ /* 0x000fea0003800200 */
.L_x_106:
[----:B------:R-:W-:Y:S01]  /*71c0*/  BAR.SYNC.DEFER_BLOCKING 0x1, 0x80 ;  /* 0x0042000000007b1d */ /* 0x000fe20000010000 */
[----:B------:R-:W-:Y:S04]  /*71d0*/  UIADD3 UR40, UPT, UPT, UR51, 0x1, URZ ;  /* 0x0000000133287890 */ /* 0x000fe8000fffe0ff */
[----:B------:R-:W-:Y:S04]  /*71e0*/  UISETP.NE.AND UP0, UPT, UR40, 0x4, UPT ;  /* 0x000000042800788c */ /* 0x000fe8000bf05270 */
[----:B------:R-:W-:Y:S01]  /*71f0*/  USEL UR40, UR40, URZ, UP0 ;  /* 0x000000ff28287287 */ /* 0x000fe20008000000 */
[----:B------:R2:W-:Y:S01]  /*7200*/  @P6 SYNCS.ARRIVE.TRANS64.RED.A1T0 RZ, [R74+URZ], RZ ;  /* 0x000000ff4aff69a7 */ /* 0x0005e200081004ff */
[----:B------:R-:W-:Y:S01]  /*7210*/  BSSY B1, `(.L_x_108) ;  /* 0x0000018000017945 */ /* 0x000fe20003800000 */
[----:B------:R-:W3:Y:S02]  /*7220*/  @P6 SYNCS.PHASECHK.TRANS64.TRYWAIT P0, [R0+URZ+0x30], R2 ;  /* 0x00003002000065a7 */ /* 0x000ee400080011ff */
[----:B---3--:R-:W-:Y:S01]  /*7230*/  @P6 SEL R67, RZ, 0x1, !P0 ;  /* 0x00000001ff436807 */ /* 0x008fe20004000000 */
[----:B--2---:R-:W-:Y:S06]  /*7240*/  @!P6 BRA `(.L_x_109) ;  /* 0x000000000050e947 */ /* 0x004fec0003800000 */
        /* <DEDUP_REMOVED lines=8> */
[----:B------:R-:W-:Y:S04]  /*72d0*/  SHF.L.U32 R5, R98, 0x1f, RZ ;  /* 0x0000001f62057819 */ /* 0x000fe800000006ff */
[----:B------:R-:W2:Y:S02]  /*72e0*/  SYNCS.PHASECHK.TRANS64.TRYWAIT P0, [R0+URZ+0x30], R5 ;  /* 0x00003005000075a7 */ /* 0x000ea400080011ff */
[----:B--2---:R-:W-:Y:S05]  /*72f0*/  @!P0 BRA `(.L_x_112) ;  /* 0x0000002400588947 */ /* 0x004fea0003800000 */
.L_x_111:
[----:B------:R-:W-:Y:S05]  /*7300*/  BSYNC B0 ;  /* 0x0000000000007941 */ /* 0x000fea0003800000 */
.L_x_110:
[----:B------:R-:W-:Y:S02]  /*7310*/  ISETP.NE.AND P0, PT, R72, RZ, PT ;  /* 0x000000ff4800720c */ /* 0x000fe40003f05270 */
[----:B------:R-:W-:Y:S11]  /*7320*/  IADD3 R65, PT, PT, R65, 0x1, RZ ;  /* 0x0000000141417810 */ /* 0x000ff60007ffe0ff */
[----:B--2---:R-:W-:Y:S01]  /*7330*/  @P0 IMAD.IADD R0, R99, 0x1, R2 ;  /* 0x0000000163000824 */ /* 0x004fe200078e0202 */
[----:B------:R-:W-:Y:S05]  /*7340*/  @P0 WARPSYNC.ALL ;  /* 0x0000000000000948 */ /* 0x000fea0003800000 */
[----:B------:R2:W3:Y:S04]  /*7350*/  @P0 LDSM.16.M88.4 R56, [R4+UR48+0x400] ;  /* 0x000400300438083b */ /* 0x0004e80008000200 */
[----:B------:R2:W4:Y:S04]  /*7360*/  @P0 LDSM.16.M88.4 R60, [R3+0x400] ;  /* 0x00040000033c083b */ /* 0x0005280000000200 */
[----:B------:R2:W1:Y:S04]  /*7370*/  @P0 LDSM.16.M88.4 R68, [R2+0x400] ;  /* 0x000400000244083b */ /* 0x0004680000000200 */
[----:B------:R2:W1:Y:S02]  /*7380*/  @P0 LDSM.16.M88.4 R76, [R0+0x400] ;  /* 0x00040000004c083b */ /* 0x0004640000000200 */
.L_x_109:
[----:B------:R-:W-:Y:S05]  /*7390*/  BSYNC B1 ;  /* 0x0000000000017941 */ /* 0x000fea0003800000 */
.L_x_108:
[----:B--2---:R-:W-:Y:S05]  /*73a0*/  VIADD R0, R48, 0x80 ;  /* 0x0000008030007836 */ /* 0x004fea0000000000 */
        /* <DEDUP_REMOVED lines=20> */
.L_x_113:
[----:B------:R-:W-:Y:S05]  /*74f0*/  WARPSYNC.ALL ;  /* 0x0000000000007948 */ /* 0x000fea0003800000 */
[----:B------:R-:W-:Y:S01]  /*7500*/  R2UR UR4, R48 ;  /* 0x00000000300472ca */ /* 0x000fe200000e0000 */
[--C-:B---3--:R-:W-:Y:S01]  /*7510*/  HADD2.F32 R3, -RZ, R56.reuse.H0_H0 ;  /* 0x20000038ff037230 */ /* 0x108fe20000004100 */
        /* <DEDUP_REMOVED lines=35> */
[--C-:B----4-:R-:W-:Y:S01]  /*7750*/  HADD2.F32 R0, -RZ, R60.reuse.H0_H0 ;  /* 0x2000003cff007230 */ /* 0x110fe20000004100 */
        /* <DEDUP_REMOVED lines=107> */
.L_x_115:
[----:B------:R-:W-:Y:S05]  /*7e10*/  BSYNC.RECONVERGENT B0 ;  /* 0x0000000000007941 */ /* 0x000fea0003800200 */
.L_x_114:
        /* <DEDUP_REMOVED lines=20> */
.L_x_119:
[----:B------:R-:W-:Y:S05]  /*7f60*/  BSYNC B0 ;  /* 0x0000000000007941 */ /* 0x000fea0003800000 */
.L_x_118:
[----:B------:R-:W-:Y:S11]  /*7f70*/  ISETP.NE.AND P0, PT, R72, RZ, PT ;  /* 0x000000ff4800720c */ /* 0x000ff60003f05270 */
[----:B------:R-:W-:Y:S02]  /*7f80*/  @!UPT UIADD3 URZ, UPT, UPT, URZ, URZ, URZ ;  /* 0x000000fffffff290 */ /* 0x000fe4000fffe0ff */
[----:B--2---:R-:W-:Y:S01]  /*7f90*/  @P0 IADD3 R0, PT, PT, R99, R73, RZ ;  /* 0x0000004963000210 */ /* 0x004fe20007ffe0ff */
[----:B------:R-:W-:Y:S05]  /*7fa0*/  @P0 WARPSYNC.ALL ;  /* 0x0000000000000948 */ /* 0x000fea0003800000 */
[----:B------:R2:W3:Y:S04]  /*7fb0*/  @P0 LDSM.16.M88.4 R56, [R65+UR48+0x400] ;  /* 0x000400304138083b */ /* 0x0004e80008000200 */
[----:B------:R2:W4:Y:S04]  /*7fc0*/  @P0 LDSM.16.M88.4 R60, [R3+0x400] ;  /* 0x00040000033c083b */ /* 0x0005280000000200 */
[----:B------:R2:W1:Y:S04]  /*7fd0*/  @P0 LDSM.16.M88.4 R68, [R73+0x400] ;  /* 0x000400004944083b */ /* 0x0004680000000200 */
[----:B------:R2:W1:Y:S02]  /*7fe0*/  @P0 LDSM.16.M88.4 R76, [R0+0x400] ;  /* 0x00040000004c083b */ /* 0x0004640000000200 */
.L_x_117:
[----:B------:R-:W-:Y:S05]  /*7ff0*/  BSYNC B1 ;  /* 0x0000000000017941 */ /* 0x000fea0003800000 */
.L_x_116:
        /* <DEDUP_REMOVED lines=21> */
.L_x_121:
[----:B------:R-:W-:Y:S01]  /*8150*/  ISETP.NE.AND P0, PT, R101, RZ, PT ;  /* 0x000000ff6500720c */ /* 0x000fe20003f05270 */
[----:B------:R-:W-:Y:S05]  /*8160*/  WARPSYNC.ALL ;  /* 0x0000000000007948 */ /* 0x000fea0003800000 */
[----:B------:R-:W-:Y:S01]  /*8170*/  R2UR UR4, R48 ;  /* 0x00000000300472ca */ /* 0x000fe200000e0000 */
[--C-:B---3--:R-:W-:Y:S01]  /*8180*/  HADD2.F32 R0, -RZ, R56.reuse.H0_H0 ;  /* 0x20000038ff007230 */ /* 0x108fe20000004100 */
[----:B------:R-:W-:Y:S01]  /*8190*/  R2UR UR5, R64 ;  /* 0x00000000400572ca */ /* 0x000fe200000e0000 */
[----:B------:R-:W-:Y:S01]  /*81a0*/  HADD2.F32 R2, -RZ, R56.H1_H1 ;  /* 0x30000038ff027230 */ /* 0x000fe20000004100 */
[----:B------:R-:W-:Y:S01]  /*81b0*/  BSSY.RECONVERGENT B0, `(.L_x_122) ;  /* 0x0000089000007945 */ /* 0x000fe20003800200 */
[--C-:B------:R-:W-:Y:S02]  /*81c0*/  HADD2.F32 R3, -RZ, R57.reuse.H0_H0 ;  /* 0x20000039ff037230 */ /* 0x100fe40000004100 */
[----:B------:R-:W-:Y:S02]  /*81d0*/  HADD2.F32 R48, -RZ, R57.H1_H1 ;  /* 0x30000039ff307230 */ /* 0x000fe40000004100 */
[--C-:B------:R-:W-:Y:S02]  /*81e0*/  HADD2.F32 R50, -RZ, R58.reuse.H0_H0 ;  /* 0x2000003aff327230 */ /* 0x100fe40000004100 */
[----:B------:R-:W-:Y:S02]  /*81f0*/  HADD2.F32 R51, -RZ, R58.H1_H1 ;  /* 0x3000003aff337230 */ /* 0x000fe40000004100 */
[----:B-1----:R-:W1:Y:S01]  /*8200*/  LDTM.16dp256bit.x8 R4, tmem[UR4+0xc0] ;  /* 0x0000c004000479ee */ /* 0x002e6200081a0000 */
[----:B------:R-:W-:Y:S01]  /*8210*/  NOP ;  /* 0x0000000000007918 */ /* 0x000fe20000000000 */
[----:B------:R-:W-:Y:S01]  /*8220*/  UIADD3 UR5, UPT, UPT, UR5, 0xc0, URZ ;  /* 0x000000c005057890 */ /* 0x000fe2000fffe0ff */
[--C-:B------:R-:W-:Y:S02]  /*8230*/  HADD2.F32 R52, -RZ, R59.reuse.H0_H0 ;  /* 0x2000003bff347230 */ /* 0x100fe40000004100 */
[----:B------:R-:W-:Y:S01]  /*8240*/  HADD2.F32 R53, -RZ, R59.H1_H1 ;  /* 0x3000003bff357230 */ /* 0x000fe20000004100 */
[----:B------:R-:W-:Y:S01]  /*8250*/  UPRMT UR5, UR37, 0x654, UR5 ;  /* 0x0000065425057896 */ /* 0x000fe20008000005 */
[--C-:B----4-:R-:W-:Y:S02]  /*8260*/  HADD2.F32 R54, -RZ, R60.reuse.H0_H0 ;  /* 0x2000003cff367230 */ /* 0x110fe40000004100 */
[----:B------:R-:W-:Y:S02]  /*8270*/  HADD2.F32 R55, -RZ, R60.H1_H1 ;  /* 0x3000003cff377230 */ /* 0x000fe40000004100 */
[--C-:B------:R-:W-:Y:S02]  /*8280*/  HADD2.F32 R56, -RZ, R61.reuse.H0_H0 ;  /* 0x2000003dff387230 */ /* 0x100fe40000004100 */
[----:B------:R-:W-:Y:S02]  /*8290*/  HADD2.F32 R57, -RZ, R61.H1_H1 ;  /* 0x3000003dff397230 */ /* 0x000fe40000004100 */
[----:B-1----:R-:W-:Y:S01]  /*82a0*/  SYNCS.ARRIVE.TRANS64.RED.A1T0 RZ, [UR5], RZ ;  /* 0x000000ffffff79a7 */ /* 0x002fe20008100405 */
[--C-:B------:R-:W-:Y:S02]  /*82b0*/  HADD2.F32 R58, -RZ, R62.reuse.H0_H0 ;  /* 0x2000003eff3a7230 */ /* 0x100fe40000004100 */
[----:B------:R-:W-:Y:S02]  /*82c0*/  HADD2.F32 R59, -RZ, R62.H1_H1 ;  /* 0x3000003eff3b7230 */ /* 0x000fe40000004100 */
[--C-:B------:R-:W-:Y:S02]  /*82d0*/  HADD2.F32 R60, -RZ, R63.reuse.H0_H0 ;  /* 0x2000003fff3c7230 */ /* 0x100fe40000004100 */
[----:B------:R-:W-:Y:S02]  /*82e0*/  HADD2.F32 R61, -RZ, R63.H1_H1 ;  /* 0x3000003fff3d7230 */ /* 0x000fe40000004100 */
[C---:B------:R-:W-:Y:S01]  /*82f0*/  FMUL R4, R47.reuse, R4 ;  /* 0x000000042f047220 */ /* 0x040fe20000400000 */
[C---:B------:R-:W-:Y:S01]  /*8300*/  FMUL R5, R47.reuse, R5 ;  /* 0x000000052f057220 */ /* 0x040fe20000400000 */
[C---:B------:R-:W-:Y:S01]  /*8310*/  FMUL R6, R47.reuse, R6 ;  /* 0x000000062f067220 */ /* 0x040fe20000400000 */
[----:B------:R-:W-:Y:S01]  /*8320*/  FMUL R7, R47, R7 ;  /* 0x000000072f077220 */ /* 0x000fe20000400000 */
[C---:B------:R-:W-:Y:S01]  /*8330*/  FFMA R4, R49.reuse, R0, R4 ;  /* 0x0000000031047223 */ /* 0x040fe20000000004 */
[C---:B------:R-:W-:Y:S01]  /*8340*/  FFMA R5, R49.reuse, R2, R5 ;  /* 0x0000000231057223 */ /* 0x040fe20000000005 */
[C---:B------:R-:W-:Y:S01]  /*8350*/  FFMA R6, R49.reuse, R3, R6 ;  /* 0x0000000331067223 */ /* 0x040fe20000000006 */
[----:B------:R-:W-:Y:S01]  /*8360*/  FFMA R7, R49, R48, R7 ;  /* 0x0000003031077223 */ /* 0x000fe20000000007 */
[C---:B------:R-:W-:Y:S01]  /*8370*/  FMUL R8, R47.reuse, R8 ;  /* 0x000000082f087220 */ /* 0x040fe20000400000 */
[----:B------:R-:W-:Y:S01]  /*8380*/  FMUL R9, R47, R9 ;  /* 0x000000092f097220 */ /* 0x000fe20000400000 */
[----:B------:R-:W-:Y:S01]  /*8390*/  F2FP.F16.F32.PACK_AB R4, R5, R4 ;  /* 0x000000040504723e */ /* 0x000fe200000000ff */
[----:B------:R-:W-:Y:S01]  /*83a0*/  FMUL R0, R47, R10 ;  /* 0x0000000a2f007220 */ /* 0x000fe20000400000 */
[----:B------:R-:W-:Y:S01]  /*83b0*/  F2FP.F16.F32.PACK_AB R5, R7, R6 ;  /* 0x000000060705723e */ /* 0x000fe200000000ff */
[C---:B------:R-:W-:Y:S01]  /*83c0*/  FFMA R8, R49.reuse, R50, R8 ;  /* 0x0000003231087223 */ /* 0x040fe20000000008 */
[C---:B------:R-:W-:Y:S01]  /*83d0*/  FFMA R9, R49.reuse, R51, R9 ;  /* 0x0000003331097223 */ /* 0x040fe20000000009 */
[----:B------:R-:W-:Y:S01]  /*83e0*/  FFMA R0, R49, R52, R0 ;  /* 0x0000003431007223 */ /* 0x000fe20000000000 */
[C---:B------:R-:W-:Y:S01]  /*83f0*/  FMUL R2, R47.reuse, R11 ;  /* 0x0000000b2f027220 */ /* 0x040fe20000400000 */
[C---:B------:R-:W-:Y:S01]  /*8400*/  FMUL R3, R47.reuse, R12 ;  /* 0x0000000c2f037220 */ /* 0x040fe20000400000 */
[----:B------:R-:W-:Y:S01]  /*8410*/  FMUL R10, R47, R13 ;  /* 0x0000000d2f0a7220 */ /* 0x000fe20000400000 */
[----:B------:R-:W-:Y:S01]  /*8420*/  F2FP.F16.F32.PACK_AB R6, R9, R8 ;  /* 0x000000080906723e */ /* 0x000fe200000000ff */
[C---:B------:R-:W-:Y:S01]  /*8430*/  FFMA R2, R49.reuse, R53, R2 ;  /* 0x0000003531027223 */ /* 0x040fe20000000002 */
[C---:B------:R-:W-:Y:S01]  /*8440*/  FFMA R3, R49.reuse, R54, R3 ;  /* 0x0000003631037223 */ /* 0x040fe20000000003 */
[----:B------:R-:W-:Y:S01]  /*8450*/  FFMA R10, R49, R55, R10 ;  /* 0x00000037310a7223 */ /* 0x000fe2000000000a */
[C---:B------:R-:W-:Y:S01]  /*8460*/  FMUL R11, R47.reuse, R14 ;  /* 0x0000000e2f0b7220 */ /* 0x040fe20000400000 */
[C---:B------:R-:W-:Y:S01]  /*8470*/  FMUL R15, R47.reuse, R15 ;  /* 0x0000000f2f0f7220 */ /* 0x040fe20000400000 */
[----:B------:R-:W-:Y:S01]  /*8480*/  F2FP.F16.F32.PACK_AB R7, R2, R0 ;  /* 0x000000000207723e */ /* 0x000fe200000000ff */
[----:B------:R-:W-:Y:S01]  /*8490*/  FMUL R12, R47, R16 ;  /* 0x000000102f0c7220 */ /* 0x000fe20000400000 */
[----:B------:R-:W-:Y:S01]  /*84a0*/  F2FP.F16.F32.PACK_AB R8, R10, R3 ;  /* 0x000000030a08723e */ /* 0x000fe200000000ff */
[C---:B------:R-:W-:Y:S01]  /*84b0*/  FFMA R11, R49.reuse, R56, R11 ;  /* 0x00000038310b7223 */ /* 0x040fe2000000000b */
[C---:B------:R-:W-:Y:S01]  /*84c0*/  FFMA R15, R49.reuse, R57, R15 ;  /* 0x00000039310f7223 */ /* 0x040fe2000000000f */
[----:B------:R1:W-:Y:S01]  /*84d0*/  STSM.16.M88.4 [R107+0x6400], R4 ;  /* 0x006400046b007844 */ /* 0x0003e20000000200 */
[----:B------:R-:W-:Y:S01]  /*84e0*/  FFMA R12, R49, R58, R12 ;  /* 0x0000003a310c7223 */ /* 0x000fe2000000000c */
[C---:B------:R-:W-:Y:S01]  /*84f0*/  FMUL R13, R47.reuse, R17 ;  /* 0x000000112f0d7220 */ /* 0x040fe20000400000 */
[----:B------:R-:W-:Y:S01]  /*8500*/  FMUL R14, R47, R18 ;  /* 0x000000122f0e7220 */ /* 0x000fe20000400000 */
[----:B------:R-:W-:Y:S01]  /*8510*/  F2FP.F16.F32.PACK_AB R9, R15, R11 ;  /* 0x0000000b0f09723e */ /* 0x000fe200000000ff */
[--C-:B------:R-:W-:Y:S02]  /*8520*/  HADD2.F32 R62, -RZ, R68.reuse.H0_H0 ;  /* 0x20000044ff3e7230 */ /* 0x100fe40000004100 */
[C---:B------:R-:W-:Y:S01]  /*8530*/  FFMA R13, R49.reuse, R59, R13 ;  /* 0x0000003b310d7223 */ /* 0x040fe2000000000d */
[----:B------:R-:W-:Y:S01]  /*8540*/  FFMA R14, R49, R60, R14 ;  /* 0x0000003c310e7223 */ /* 0x000fe2000000000e */
[C---:B------:R-:W-:Y:S01]  /*8550*/  FMUL R19, R47.reuse, R19 ;  /* 0x000000132f137220 */ /* 0x040fe20000400000 */
[----:B------:R-:W-:Y:S02]  /*8560*/  HADD2.F32 R63, -RZ, R68.H1_H1 ;  /* 0x30000044ff3f7230 */ /* 0x000fe40000004100 */
[----:B------:R-:W-:Y:S01]  /*8570*/  FMUL R16, R47, R20 ;  /* 0x000000142f107220 */ /* 0x000fe20000400000 */
[----:B------:R-:W-:Y:S01]  /*8580*/  F2FP.F16.F32.PACK_AB R10, R13, R12 ;  /* 0x0000000c0d0a723e */ /* 0x000fe200000000ff */
[C---:B------:R-:W-:Y:S01]  /*8590*/  FFMA R19, R49.reuse, R61, R19 ;  /* 0x0000003d31137223 */ /* 0x040fe20000000013 */
[--C-:B------:R-:W-:Y:S02]  /*85a0*/  HADD2.F32 R64, -RZ, R69.reuse.H0_H0 ;  /* 0x20000045ff407230 */ /* 0x100fe40000004100 */
[----:B------:R-:W-:Y:S01]  /*85b0*/  FFMA R16, R49, R62, R16 ;  /* 0x0000003e31107223 */ /* 0x000fe20000000010 */
[----:B------:R-:W-:Y:S01]  /*85c0*/  FMUL R17, R47, R21 ;  /* 0x000000152f117220 */ /* 0x000fe20000400000 */
[----:B------:R-:W-:Y:S01]  /*85d0*/  HADD2.F32 R65, -RZ, R69.H1_H1 ;  /* 0x30000045ff417230 */ /* 0x000fe20000004100 */
[----:B------:R-:W-:Y:S01]  /*85e0*/  F2FP.F16.F32.PACK_AB R11, R19, R14 ;  /* 0x0000000e130b723e */ /* 0x000fe200000000ff */
[----:B------:R-:W-:Y:S01]  /*85f0*/  FMUL R18, R47, R22 ;  /* 0x000000162f127220 */ /* 0x000fe20000400000 */
[----:B------:R-:W-:Y:S01]  /*8600*/  FFMA R17, R49, R63, R17 ;  /* 0x0000003f31117223 */ /* 0x000fe20000000011 */
[--C-:B------:R-:W-:Y:S02]  /*8610*/  HADD2.F32 R66, -RZ, R70.reuse.H0_H0 ;  /* 0x20000046ff427230 */ /* 0x100fe40000004100 */
[----:B------:R-:W-:Y:S01]  /*8620*/  FMUL R23, R47, R23 ;  /* 0x000000172f177220 */ /* 0x000fe20000400000 */
[----:B------:R1:W-:Y:S01]  /*8630*/  STSM.16.M88.4 [R106+0x6400], R8 ;  /* 0x006400086a007844 */ /* 0x0003e20000000200 */
[----:B------:R-:W-:Y:S01]  /*8640*/  FFMA R18, R49, R64, R18 ;  /* 0x0000004031127223 */ /* 0x000fe20000000012 */
[----:B------:R-:W-:Y:S01]  /*8650*/  F2FP.F16.F32.PACK_AB R16, R17, R16 ;  /* 0x000000101110723e */ /* 0x000fe200000000ff */
[----:B------:R-:W-:Y:S01]  /*8660*/  FFMA R23, R49, R65, R23 ;  /* 0x0000004131177223 */ /* 0x000fe20000000017 */
[----:B------:R-:W-:Y:S02]  /*8670*/  HADD2.F32 R67, -RZ, R70.H1_H1 ;  /* 0x30000046ff437230 */ /* 0x000fe40000004100 */
[C---:B------:R-:W-:Y:S01]  /*8680*/  FMUL R20, R47.reuse, R24 ;  /* 0x000000182f147220 */ /* 0x040fe20000400000 */
[--C-:B------:R-:W-:Y:S02]  /*8690*/  HADD2.F32 R68, -RZ, R71.reuse.H0_H0 ;  /* 0x20000047ff447230 */ /* 0x100fe40000004100 */
[----:B------:R-:W-:Y:S01]  /*86a0*/  FMUL R21, R47, R25 ;  /* 0x000000192f157220 */ /* 0x000fe20000400000 */
[----:B------:R-:W-:Y:S01]  /*86b0*/  F2FP.F16.F32.PACK_AB R17, R23, R18 ;  /* 0x000000121711723e */ /* 0x000fe200000000ff */
[C---:B------:R-:W-:Y:S01]  /*86c0*/  FFMA R20, R49.reuse, R66, R20 ;  /* 0x0000004231147223 */ /* 0x040fe20000000014 */
[----:B------:R-:W-:Y:S02]  /*86d0*/  HADD2.F32 R69, -RZ, R71.H1_H1 ;  /* 0x30000047ff457230 */ /* 0x000fe40000004100 */
[----:B------:R-:W-:Y:S01]  /*86e0*/  FFMA R21, R49, R67, R21 ;  /* 0x0000004331157223 */ /* 0x000fe20000000015 */
[C---:B------:R-:W-:Y:S01]  /*86f0*/  FMUL R22, R47.reuse, R26 ;  /* 0x0000001a2f167220 */ /* 0x040fe20000400000 */
[--C-:B------:R-:W-:Y:S02]  /*8700*/  HADD2.F32 R70, -RZ, R76.reuse.H0_H0 ;  /* 0x2000004cff467230 */ /* 0x100fe40000004100 */
[C---:B------:R-:W-:Y:S01]  /*8710*/  FMUL R27, R47.reuse, R27 ;  /* 0x0000001b2f1b7220 */ /* 0x040fe20000400000 */
[----:B------:R-:W-:Y:S02]  /*8720*/  HADD2.F32 R71, -RZ, R76.H1_H1 ;  /* 0x3000004cff477230 */ /* 0x000fe40000004100 */
[C---:B------:R-:W-:Y:S01]  /*8730*/  FMUL R24, R47.reuse, R28 ;  /* 0x0000001c2f187220 */ /* 0x040fe20000400000 */
[--C-:B------:R-:W-:Y:S02]  /*8740*/  HADD2.F32 R72, -RZ, R77.reuse.H0_H0 ;  /* 0x2000004dff487230 */ /* 0x100fe40000004100 */
[----:B------:R-:W-:Y:S01]  /*8750*/  FMUL R25, R47, R29 ;  /* 0x0000001d2f197220 */ /* 0x000fe20000400000 */
[----:B------:R-:W-:Y:S01]  /*8760*/  FFMA R22, R49, R68, R22 ;  /* 0x0000004431167223 */ /* 0x000fe20000000016 */
[----:B------:R-:W-:Y:S02]  /*8770*/  HADD2.F32 R73, -RZ, R77.H1_H1 ;  /* 0x3000004dff497230 */ /* 0x000fe40000004100 */
[----:B------:R-:W-:Y:S01]  /*8780*/  FMUL R26, R47, R30 ;  /* 0x0000001e2f1a7220 */ /* 0x000fe20000400000 */
[----:B------:R-:W-:Y:S01]  /*8790*/  FFMA R27, R49, R69, R27 ;  /* 0x00000045311b7223 */ /* 0x000fe2000000001b */
        /* <DEDUP_REMOVED lines=12> */
[----:B------:R-:W-:Y:S01]  /*8860*/  FMUL R35, R47, R35 ;  /* 0x000000232f237220 */ /* 0x000fe20000400000 */
[C---:B------:R-:W-:Y:S01]  /*8870*/  FFMA R28, R49.reuse, R74, R28 ;  /* 0x0000004a311c7223 */ /* 0x040fe2000000001c */
[C---:B------:R-:W-:Y:S01]  /*8880*/  FFMA R29, R49.reuse, R75, R29 ;  /* 0x0000004b311d7223 */ /* 0x040fe2000000001d */
[C---:B------:R-:W-:Y:S01]  /*8890*/  FFMA R30, R49.reuse, R76, R30 ;  /* 0x0000004c311e7223 */ /* 0x040fe2000000001e */
[----:B------:R-:W-:Y:S01]  /*88a0*/  FFMA R35, R49, R77, R35 ;  /* 0x0000004d31237223 */ /* 0x000fe20000000023 */
[----:B------:R-:W-:Y:S02]  /*88b0*/  F2FP.F16.F32.PACK_AB R18, R21, R20 ;  /* 0x000000141512723e */ /* 0x000fe400000000ff */
[----:B------:R-:W-:Y:S02]  /*88c0*/  F2FP.F16.F32.PACK_AB R19, R27, R22 ;  /* 0x000000161b13723e */ /* 0x000fe400000000ff */
[----:B------:R-:W-:Y:S02]  /*88d0*/  F2FP.F16.F32.PACK_AB R24, R25, R24 ;  /* 0x000000181918723e */ /* 0x000fe400000000ff */
[----:B------:R-:W-:Y:S01]  /*88e0*/  F2FP.F16.F32.PACK_AB R25, R31, R26 ;  /* 0x0000001a1f19723e */ /* 0x000fe200000000ff */
[----:B------:R1:W-:Y:S01]  /*88f0*/  STSM.16.M88.4 [R108+0x6000], R16 ;  /* 0x006000106c007844 */ /* 0x0003e20000000200 */
[----:B------:R-:W-:Y:S02]  /*8900*/  F2FP.F16.F32.PACK_AB R26, R29, R28 ;  /* 0x0000001c1d1a723e */ /* 0x000fe400000000ff */
[----:B------:R-:W-:Y:S05]  /*8910*/  F2FP.F16.F32.PACK_AB R27, R35, R30 ;  /* 0x0000001e231b723e */ /* 0x000fea00000000ff */
        /* <DEDUP_REMOVED lines=18> */
.L_x_123:
[----:B------:R-:W-:Y:S05]  /*8a40*/  BSYNC.RECONVERGENT B0 ;  /* 0x0000000000007941 */ /* 0x000fea0003800200 */
.L_x_122:
[----:B------:R-:W-:Y:S01]  /*8a50*/  BAR.SYNC.DEFER_BLOCKING 0x1, 0x80 ;  /* 0x0042000000007b1d */ /* 0x000fe20000010000 */
[----:B------:R-:W-:Y:S01]  /*8a60*/  UISETP.NE.AND UP0, UPT, UR49, -0x4, UPT ;  /* 0xfffffffc3100788c */ /* 0x000fe2000bf05270 */
[----:B------:R-:W-:Y:S08]  /*8a70*/  IADD3 R45, PT, PT, R45, 0x1, RZ ;  /* 0x000000012d2d7810 */ /* 0x000ff00007ffe0ff */
[----:B------:R-:W-:Y:S05]  /*8a80*/  BRA.U !UP0, `(.L_x_124) ;  /* 0x0000000108287547 */ /* 0x000fea000b800000 */
[----:B------:R-:W-:Y:S01]  /*8a90*/  ISETP.NE.AND P0, PT, R105, RZ, PT ;  /* 0x000000ff6900720c */ /* 0x000fe20003f05270 */
[----:B------:R-:W-:Y:S01]  /*8aa0*/  IMAD.U32 R2, RZ, RZ, UR51 ;  /* 0x00000033ff027e24 */ /* 0x000fe2000f8e00ff */
[----:B------:R-:W-:Y:S01]  /*8ab0*/  UIADD3 UR51, UPT, UPT, UR51, 0x1, URZ ;  /* 0x0000000133337890 */ /* 0x000fe2000fffe0ff */
[----:B------:R-:W-:Y:S03]  /*8ac0*/  IMAD.U32 R0, RZ, RZ, UR37 ;  /* 0x00000025ff007e24 */ /* 0x000fe6000f8e00ff */
[----:B------:R-:W-:Y:S04]  /*8ad0*/  UISETP.NE.AND UP0, UPT, UR51, 0x4, UPT ;  /* 0x000000043300788c */ /* 0x000fe8000bf05270 */
[----:B------:R-:W-:Y:S03]  /*8ae0*/  USEL UR51, UR51, URZ, UP0 ;  /* 0x000000ff33337287 */ /* 0x000fe60008000000 */
[----:B------:R-:W-:Y:S05]  /*8af0*/  @P0 LEA R2, R2, UR48, 0x3 ;  /* 0x0000003002020c11 */ /* 0x000fea000f8e18ff */
[----:B------:R-:W-:Y:S05]  /*8b00*/  @P0 VIADD R2, R2, 0x50 ;  /* 0x0000005002020836 */ /* 0x000fea0000000000 */
[----:B------:R-:W-:Y:S04]  /*8b10*/  @P0 PRMT R0, R0, 0x654, R2 ;  /* 0x0000065400000816 */ /* 0x000fe80000000002 */
[----:B------:R2:W-:Y:S03]  /*8b20*/  @P0 SYNCS.ARRIVE.TRANS64.RED.A1T0 RZ, [R0+URZ], RZ ;  /* 0x000000ff00ff09a7 */ /* 0x0005e600081004ff */
.L_x_124:
[----:B------:R-:W-:Y:S01]  /*8b30*/  ISETP.NE.AND P2, PT, R102, RZ, PT ;  /* 0x000000ff6600720c */ /* 0x000fe20003f45270 */
[----:B------:R-:W-:Y:S01]  /*8b40*/  UIADD3 UR49, UPT, UPT, UR49, 0x4, URZ ;  /* 0x0000000431317890 */ /* 0x000fe2000fffe0ff */
[----:B------:R-:W-:Y:S01]  /*8b50*/  ISETP.NE.AND P0, PT, R104, 0x2, PT ;  /* 0x000000026800780c */ /* 0x000fe20003f05270 */
[----:B------:R-:W-:Y:S01]  /*8b60*/  IMAD.IADD R14, R43, 0x1, R86 ;  /* 0x000000012b0e7824 */ /* 0x000fe200078e0256 */
[----:B------:R-:W-:Y:S01]  /*8b70*/  ISETP.NE.AND P1, PT, R45, 0x4, PT ;  /* 0x000000042d00780c */ /* 0x000fe20003f25270 */
[----:B------:R-:W-:Y:S01]  /*8b80*/  IMAD.IADD R15, R44, 0x1, R87 ;  /* 0x000000012c0f7824 */ /* 0x000fe200078e0257 */
[----:B------:R-:W-:Y:S02]  /*8b90*/  SEL R2, RZ, 0x1, P0 ;  /* 0x00000001ff027807 */ /* 0x000fe40000000000 */
[----:B--2---:R-:W-:Y:S02]  /*8ba0*/  SEL R0, RZ, 0x1, P1 ;  /* 0x00000001ff007807 */ /* 0x004fe40000800000 */
[----:B------:R-:W-:Y:S02]  /*8bb0*/  LOP3.LUT R96, R96, R2, RZ, 0x3c, !PT ;  /* 0x0000000260607212 */ /* 0x000fe400078e3cff */
[----:B------:R-:W-:Y:S02]  /*8bc0*/  LOP3.LUT R97, R97, R0, RZ, 0x3c, !PT ;  /* 0x0000000061617212 */ /* 0x000fe400078e3cff */
[----:B------:R-:W-:Y:S02]  /*8bd0*/  @P2 R2UR UR36, R95 ;  /* 0x000000005f2422ca */ /* 0x000fe400000e0000 */
[----:B------:R-:W-:Y:S02]  /*8be0*/  SEL R104, R104, RZ, P0 ;  /* 0x000000ff68687207 */ /* 0x000fe40000000000 */
[----:B------:R-:W-:Y:S01]  /*8bf0*/  SEL R45, R45, RZ, P1 ;  /* 0x000000ff2d2d7207 */ /* 0x000fe20000800000 */
[----:B------:R-:W-:Y:S10]  /*8c00*/  @P2 BRA `(.L_x_125) ;  /* 0xffffffc000082947 */ /* 0x000ff4000383ffff */
[----:B------:R-:W-:-:S09]  /*8c10*/  UISETP.NE.AND UP0, UPT, UR50, URZ, UPT ;  /* 0x000000ff3200728c */ /* 0x000fd2000bf05270 */
[----:B------:R-:W-:Y:S05]  /*8c20*/  BRA.U !UP0, `(.L_x_126) ;  /* 0x0000000108487547 */ /* 0x000fea000b800000 */
[----:B------:R-:W2:Y:S02]  /*8c30*/  LDCU.64 UR4, c[0x0][0x890] ;  /* 0x00011200ff0477ac */ /* 0x000ea40008000a00 */
[----:B--2---:R-:W-:-:S04]  /*8c40*/  UISETP.NE.U32.AND UP0, UPT, UR4, URZ, UPT ;  /* 0x000000ff0400728c */ /* 0x004fc8000bf05070 */
[----:B------:R-:W-:-:S09]  /*8c50*/  UISETP.NE.AND.EX UP0, UPT, UR5, URZ, UPT, UP0 ;  /* 0x000000ff0500728c */ /* 0x000fd2000bf05300 */
[----:B------:R-:W-:Y:S05]  /*8c60*/  BRA.U UP0, `(.L_x_127) ;  /* 0x00000001000c7547 */ /* 0x000fea000b800000 */
[----:B------:R-:W-:-:S13]  /*8c70*/  FSETP.NEU.AND P0, PT, R49, RZ, PT ;  /* 0x000000ff3100720b */ /* 0x000fda0003f0d000 */
[----:B------:R-:W-:Y:S05]  /*8c80*/  @!P0 EXIT ;  /* 0x000000000000894d */ /* 0x000fea0003800000 */
[----:B------:R-:W-:Y:S05]  /*8c90*/  BRA `(.L_x_126) ;  /* 0x00000000002c7947 */ /* 0x000fea0003800000 */
.L_x_127:
[----:B------:R-:W-:Y:S01]  /*8ca0*/  ISETP.NE.AND P0, PT, R103, RZ, PT ;  /* 0x000000ff6700720c */ /* 0x000fe20003f05270 */
[----:B------:R-:W-:-:S12]  /*8cb0*/  BSSY.RECONVERGENT B0, `(.L_x_126) ;  /* 0x0000009000007945 */ /* 0x000fd80003800200 */
[----:B------:R-:W-:Y:S05]  /*8cc0*/  @P0 BRA `(.L_x_128) ;  /* 0x0000000000140947 */ /* 0x000fea0003800000 */
[----:B------:R-:W2:Y:S02]  /*8cd0*/  LDCU.64 UR4, c[0x0][0x888] ;  /* 0x00011100ff0477ac */ /* 0x000ea40008000a00 */
[----:B--2---:R-:W-:-:S04]  /*8ce0*/  ISETP.NE.U32.AND P0, PT, RZ, UR4, PT ;  /* 0x00000004ff007c0c */ /* 0x004fc8000bf05070 */
[----:B------:R-:W-:-:S13]  /*8cf0*/  ISETP.NE.AND.EX P0, PT, RZ, UR5, PT, P0 ;  /* 0x00000005ff007c0c */ /* 0x000fda000bf05300 */
[----:B------:R-:W-:Y:S05]  /*8d00*/  @!P0 EXIT ;  /* 0x000000000000894d */ /* 0x000fea0003800000 */
[----:B------:R-:W-:Y:S05]  /*8d10*/  BRA `(.L_x_129) ;  /* 0x0000000000087947 */ /* 0x000fea0003800000 */
.L_x_128:
[----:B------:R-:W-:-:S13]  /*8d20*/  FSETP.NEU.AND P0, PT, R49, RZ, PT ;  /* 0x000000ff3100720b */ /* 0x000fda0003f0d000 */
[----:B------:R-:W-:Y:S05]  /*8d30*/  @!P0 EXIT ;  /* 0x000000000000894d */ /* 0x000fea0003800000 */
.L_x_129:
[----:B------:R-:W-:Y:S05]  /*8d40*/  BSYNC.RECONVERGENT B0 ;  /* 0x0000000000007941 */ /* 0x000fea0003800200 */
.L_x_126:
[----:B------:R-:W-:Y:S01]  /*8d50*/  ULEA UR4, UR51, UR48, 0x3 ;  /* 0x0000003033047291 */ /* 0x000fe2000f8e18ff */
[----:B------:R-:W-:-:S04]  /*8d60*/  DEPBAR.LE SB0, 0x0 ;  /* 0x000080000000791a */ /* 0x000fc80000000000 */
[----:B------:R-:W-:-:S04]  /*8d70*/  UIADD3 UR4, UPT, UPT, UR4, 0x50, URZ ;  /* 0x0000005004047890 */ /* 0x000fc8000fffe0ff */
[----:B------:R-:W-:-:S09]  /*8d80*/  UPRMT UR4, UR37, 0x654, UR4 ;  /* 0x0000065425047896 */ /* 0x000fd20008000004 */
[----:B------:R-:W-:Y:S01]  /*8d90*/  SYNCS.ARRIVE.TRANS64.RED.A1T0 RZ, [UR4], RZ ;  /* 0x000000ffffff79a7 */ /* 0x000fe20008100404 */
[----:B------:R-:W-:Y:S05]  /*8da0*/  EXIT ;  /* 0x000000000000794d */ /* 0x000fea0003800000 */
.L_x_19:
[----:B--2---:R2:W1:Y:S02]  /*8db0*/  SYNCS.PHASECHK.TRANS64.TRYWAIT P0, [R2+URZ+0xf0], R3 ;  /* 0x0000f003020075a7 */ /* 0x00446400080011ff */
[----:B-1----:R-:W-:Y:S05]  /*8dc0*/  @!P0 NANOSLEEP.SYNCS 0x989680 ;  /* 0x009896800000895d */ /* 0x002fea0003900000 */
[----:B------:R-:W1:Y:S02]  /*8dd0*/  @!P0 SYNCS.PHASECHK.TRANS64 P0, [R2+URZ+0xf0], R3 ;  /* 0x0000f003020085a7 */ /* 0x000e6400080010ff */
[----:B-1----:R-:W-:Y:S05]  /*8de0*/  @!P0 BRA `(.L_x_19) ;  /* 0xfffffffc00f08947 */ /* 0x002fea000383ffff */
[----:B------:R-:W-:Y:S05]  /*8df0*/  BRA `(.L_x_130) ;  /* 0xffffff8400f07947 */ /* 0x000fea000383ffff */
.L_x_22:
[----:B-1----:R-:W-:-:S07]  /*8e00*/  MOV R2, UR33 ;  /* 0x0000002100027c02 */ /* 0x002fce0008000f00 */
.L_x_131:
[----:B-1----:R1:W2:Y:S02]  /*8e10*/  SYNCS.PHASECHK.TRANS64.TRYWAIT P0, [R2+URZ+0x18], R4 ;  /* 0x00001804020075a7 */ /* 0x0022a400080011ff */
[----:B--2---:R-:W-:Y:S05]  /*8e20*/  @!P0 NANOSLEEP.SYNCS 0x989680 ;  /* 0x009896800000895d */ /* 0x004fea0003900000 */
[----:B------:R-:W2:Y:S02]  /*8e30*/  @!P0 SYNCS.PHASECHK.TRANS64 P0, [R2+URZ+0x18], R4 ;  /* 0x00001804020085a7 */ /* 0x000ea400080010ff */
[----:B--2---:R-:W-:Y:S05]  /*8e40*/  @!P0 BRA `(.L_x_131) ;  /* 0xfffffffc00f08947 */ /* 0x004fea000383ffff */
[----:B------:R-:W-:Y:S05]  /*8e50*/  BRA `(.L_x_21) ;  /* 0xffffff8800407947 */ /* 0x000fea000383ffff */
.L_x_28:
[----:B-1----:R-:W-:-:S07]  /*8e60*/  MOV R2, UR17 ;  /* 0x0000001100027c02 */ /* 0x002fce0008000f00 */
.L_x_132:
[----:B-1----:R1:W2:Y:S02]  /*8e70*/  SYNCS.PHASECHK.TRANS64.TRYWAIT P0, [R2+URZ+0x18], R4 ;  /* 0x00001804020075a7 */ /* 0x0022a400080011ff */
[----:B--2---:R-:W-:Y:S05]  /*8e80*/  @!P0 NANOSLEEP.SYNCS 0x989680 ;  /* 0x009896800000895d */ /* 0x004fea0003900000 */
[----:B------:R-:W2:Y:S02]  /*8e90*/  @!P0 SYNCS.PHASECHK.TRANS64 P0, [R2+URZ+0x18], R4 ;  /* 0x00001804020085a7 */ /* 0x000ea400080010ff */
[----:B--2---:R-:W-:Y:S05]  /*8ea0*/  @!P0 BRA `(.L_x_132) ;  /* 0xfffffffc00f08947 */ /* 0x004fea000383ffff */
[----:B------:R-:W-:Y:S05]  /*8eb0*/  BRA `(.L_x_27) ;  /* 0xffffff8800e87947 */ /* 0x000fea000383ffff */
.L_x_32:
[----:B-1----:R1:W2:Y:S02]  /*8ec0*/  SYNCS.PHASECHK.TRANS64.TRYWAIT P0, [R2+URZ+0x80], R3 ;  /* 0x00008003020075a7 */ /* 0x0022a400080011ff */
[----:B--2---:R-:W-:Y:S05]  /*8ed0*/  @!P0 NANOSLEEP.SYNCS 0x989680 ;  /* 0x009896800000895d */ /* 0x004fea0003900000 */
[----:B------:R-:W2:Y:S02]  /*8ee0*/  @!P0 SYNCS.PHASECHK.TRANS64 P0, [R2+URZ+0x80], R3 ;  /* 0x00008003020085a7 */ /* 0x000ea400080010ff */
[----:B--2---:R-:W-:Y:S05]  /*8ef0*/  @!P0 BRA `(.L_x_32) ;  /* 0xfffffffc00f08947 */ /* 0x004fea000383ffff */
[----:B------:R-:W-:Y:S05]  /*8f00*/  BRA `(.L_x_133) ;  /* 0xffffff8c00787947 */ /* 0x000fea000383ffff */
.L_x_36:
[----:B----4-:R-:W-:-:S07]  /*8f10*/  MOV R0, UR5 ;  /* 0x0000000500007c02 */ /* 0x010fce0008000f00 */
.L_x_134:
[----:B-1----:R1:W2:Y:S02]  /*8f20*/  SYNCS.PHASECHK.TRANS64.TRYWAIT P0, [R0+URZ], R2 ;  /* 0x00000002000075a7 */ /* 0x0022a400080011ff */
[----:B--2---:R-:W-:Y:S05]  /*8f30*/  @!P0 NANOSLEEP.SYNCS 0x989680 ;  /* 0x009896800000895d */ /* 0x004fea0003900000 */
[----:B------:R-:W2:Y:S02]  /*8f40*/  @!P0 SYNCS.PHASECHK.TRANS64 P0, [R0+URZ], R2 ;  /* 0x00000002000085a7 */ /* 0x000ea400080010ff */
[----:B--2---:R-:W-:Y:S05]  /*8f50*/  @!P0 BRA `(.L_x_134) ;  /* 0xfffffffc00f08947 */ /* 0x004fea000383ffff */
[----:B------:R-:W-:Y:S05]  /*8f60*/  BRA `(.L_x_135) ;  /* 0xffffff9000e87947 */ /* 0x000fea000383ffff */
.L_x_37:
[----:B----4-:R-:W-:-:S07]  /*8f70*/  MOV R0, UR5 ;  /* 0x0000000500007c02 */ /* 0x010fce0008000f00 */
.L_x_136:
[----:B-1----:R1:W2:Y:S02]  /*8f80*/  SYNCS.PHASECHK.TRANS64.TRYWAIT P0, [R0+URZ], R2 ;  /* 0x00000002000075a7 */ /* 0x0022a400080011ff */
[----:B--2---:R-:W-:Y:S05]  /*8f90*/  @!P0 NANOSLEEP.SYNCS 0x989680 ;  /* 0x009896800000895d */ /* 0x004fea0003900000 */
[----:B------:R-:W2:Y:S02]  /*8fa0*/  @!P0 SYNCS.PHASECHK.TRANS64 P0, [R0+URZ], R2 ;  /* 0x00000002000085a7 */ /* 0x000ea400080010ff */
[----:B--2---:R-:W-:Y:S05]  /*8fb0*/  @!P0 BRA `(.L_x_136) ;  /* 0xfffffffc00f08947 */ /* 0x004fea000383ffff */
[----:B------:R-:W-:Y:S05]  /*8fc0*/  BRA `(.L_x_137) ;  /* 0xffffff9000f47947 */ /* 0x000fea000383ffff */
.L_x_40:
[----:B-1----:R1:W2:Y:S02]  /*8fd0*/  SYNCS.PHASECHK.TRANS64.TRYWAIT P0, [R0+URZ+0xe0], R4 ;  /* 0x0000e004000075a7 */ /* 0x0022a400080011ff */
[----:B--2---:R-:W-:Y:S05]  /*8fe0*/  @!P0 NANOSLEEP.SYNCS 0x989680 ;  /* 0x009896800000895d */ /* 0x004fea0003900000 */
[----:B------:R-:W2:Y:S02]  /*8ff0*/  @!P0 SYNCS.PHASECHK.TRANS64 P0, [R0+URZ+0xe0], R4 ;  /* 0x0000e004000085a7 */ /* 0x000ea400080010ff */
[----:B--2---:R-:W-:Y:S05]  /*9000*/  @!P0 BRA `(.L_x_40) ;  /* 0xfffffffc00f08947 */ /* 0x004fea000383ffff */
[----:B------:R-:W-:Y:S05]  /*9010*/  BRA `(.L_x_138) ;  /* 0xffffff9400507947 */ /* 0x000fea000383ffff */
.L_x_41:
[----:B------:R-:W-:-:S07]  /*9020*/  MOV R0, UR5 ;  /* 0x0000000500007c02 */ /* 0x000fce0008000f00 */
.L_x_139:
[----:B-1----:R1:W2:Y:S02]  /*9030*/  SYNCS.PHASECHK.TRANS64.TRYWAIT P0, [R0+URZ+0x90], R5 ;  /* 0x00009005000075a7 */ /* 0x0022a400080011ff */
[----:B--2---:R-:W-:Y:S05]  /*9040*/  @!P0 NANOSLEEP.SYNCS 0x989680 ;  /* 0x009896800000895d */ /* 0x004fea0003900000 */
[----:B------:R-:W2:Y:S02]  /*9050*/  @!P0 SYNCS.PHASECHK.TRANS64 P0, [R0+URZ+0x90], R5 ;  /* 0x00009005000085a7 */ /* 0x000ea400080010ff */
[----:B--2---:R-:W-:Y:S05]  /*9060*/  @!P0 BRA `(.L_x_139) ;  /* 0xfffffffc00f08947 */ /* 0x004fea000383ffff */
[----:B------:R-:W-:Y:S05]  /*9070*/  BRA `(.L_x_140) ;  /* 0xffffff9400607947 */ /* 0x000fea000383ffff */
.L_x_42:
[----:B-1----:R1:W2:Y:S02]  /*9080*/  SYNCS.PHASECHK.TRANS64.TRYWAIT P1, [R0+URZ+0x80], R4 ;  /* 0x00008004000075a7 */ /* 0x0022a400080211ff */
[----:B--2---:R-:W-:Y:S05]  /*9090*/  @!P1 NANOSLEEP.SYNCS 0x989680 ;  /* 0x009896800000995d */ /* 0x004fea0003900000 */
[----:B------:R-:W2:Y:S02]  /*90a0*/  @!P1 SYNCS.PHASECHK.TRANS64 P1, [R0+URZ+0x80], R4 ;  /* 0x00008004000095a7 */ /* 0x000ea400080210ff */
[----:B--2---:R-:W-:Y:S05]  /*90b0*/  @!P1 BRA `(.L_x_42) ;  /* 0xfffffffc00f09947 */ /* 0x004fea000383ffff */
[----:B------:R-:W-:Y:S05]  /*90c0*/  BRA `(.L_x_141) ;  /* 0xffffff9400907947 */ /* 0x000fea000383ffff */
.L_x_45:
[----:B------:R-:W-:-:S07]  /*90d0*/  MOV R0, UR5 ;  /* 0x0000000500007c02 */ /* 0x000fce0008000f00 */
.L_x_142:
[----:B-1----:R1:W2:Y:S02]  /*90e0*/  SYNCS.PHASECHK.TRANS64.TRYWAIT P0, [R0+URZ+0x90], R2 ;  /* 0x00009002000075a7 */ /* 0x0022a400080011ff */
[----:B--2---:R-:W-:Y:S05]  /*90f0*/  @!P0 NANOSLEEP.SYNCS 0x989680 ;  /* 0x009896800000895d */ /* 0x004fea0003900000 */
[----:B------:R-:W2:Y:S02]  /*9100*/  @!P0 SYNCS.PHASECHK.TRANS64 P0, [R0+URZ+0x90], R2 ;  /* 0x00009002000085a7 */ /* 0x000ea400080010ff */
[----:B--2---:R-:W-:Y:S05]  /*9110*/  @!P0 BRA `(.L_x_142) ;  /* 0xfffffffc00f08947 */ /* 0x004fea000383ffff */
[----:B------:R-:W-:Y:S05]  /*9120*/  BRA `(.L_x_44) ;  /* 0xffffff9400e47947 */ /* 0x000fea000383ffff */
.L_x_52:
[----:B-1----:R1:W2:Y:S02]  /*9130*/  SYNCS.PHASECHK.TRANS64.TRYWAIT P1, [R0+URZ+0x80], R2 ;  /* 0x00008002000075a7 */ /* 0x0022a400080211ff */
[----:B--2---:R-:W-:Y:S05]  /*9140*/  @!P1 NANOSLEEP.SYNCS 0x989680 ;  /* 0x009896800000995d */ /* 0x004fea0003900000 */
[----:B------:R-:W2:Y:S02]  /*9150*/  @!P1 SYNCS.PHASECHK.TRANS64 P1, [R0+URZ+0x80], R2 ;  /* 0x00008002000095a7 */ /* 0x000ea400080210ff */
[----:B--2---:R-:W-:Y:S05]  /*9160*/  @!P1 BRA `(.L_x_52) ;  /* 0xfffffffc00f09947 */ /* 0x004fea000383ffff */
[----:B------:R-:W-:Y:S05]  /*9170*/  BRA `(.L_x_143) ;  /* 0xffffff9c00547947 */ /* 0x000fea000383ffff */
.L_x_53:
[----:B------:R-:W-:-:S07]  /*9180*/  MOV R2, UR7 ;  /* 0x0000000700027c02 */ /* 0x000fce0008000f00 */
.L_x_144:
[----:B-1----:R1:W2:Y:S02]  /*9190*/  SYNCS.PHASECHK.TRANS64.TRYWAIT P0, [R2+URZ+0xc0], R0 ;  /* 0x0000c000020075a7 */ /* 0x0022a400080011ff */
[----:B--2---:R-:W-:Y:S05]  /*91a0*/  @!P0 NANOSLEEP.SYNCS 0x989680 ;  /* 0x009896800000895d */ /* 0x004fea0003900000 */
[----:B------:R-:W2:Y:S02]  /*91b0*/  @!P0 SYNCS.PHASECHK.TRANS64 P0, [R2+URZ+0xc0], R0 ;  /* 0x0000c000020085a7 */ /* 0x000ea400080010ff */
[----:B--2---:R-:W-:Y:S05]  /*91c0*/  @!P0 BRA `(.L_x_144) ;  /* 0xfffffffc00f08947 */ /* 0x004fea000383ffff */
[----:B------:R-:W-:Y:S05]  /*91d0*/  BRA `(.L_x_145) ;  /* 0xffffff9c00a47947 */ /* 0x000fea000383ffff */
.L_x_56:
[----:B------:R-:W-:Y:S07]  /*91e0*/  MOV R0, UR6 ;  /* 0x0000000600007c02 */ /* 0x000fee0008000f00 */
.L_x_146:
[----:B-1----:R1:W2:Y:S02]  /*91f0*/  SYNCS.PHASECHK.TRANS64.TRYWAIT P0, [R0+URZ], R2 ;  /* 0x00000002000075a7 */ /* 0x0022a400080011ff */
[----:B--2---:R-:W-:Y:S05]  /*9200*/  @!P0 NANOSLEEP.SYNCS 0x989680 ;  /* 0x009896800000895d */ /* 0x004fea0003900000 */
[----:B------:R-:W2:Y:S02]  /*9210*/  @!P0 SYNCS.PHASECHK.TRANS64 P0, [R0+URZ], R2 ;  /* 0x00000002000085a7 */ /* 0x000ea400080010ff */
[----:B--2---:R-:W-:Y:S05]  /*9220*/  @!P0 BRA `(.L_x_146) ;  /* 0xfffffffc00f08947 */ /* 0x004fea000383ffff */
[----:B------:R-:W-:Y:S05]  /*9230*/  BRA `(.L_x_55) ;  /* 0xffffff9c00c07947 */ /* 0x000fea000383ffff */
.L_x_59:
[----:B------:R-:W-:-:S07]  /*9240*/  MOV R0, UR6 ;  /* 0x0000000600007c02 */ /* 0x000fce0008000f00 */
.L_x_147:
[----:B--2---:R2:W4:Y:S02]  /*9250*/  SYNCS.PHASECHK.TRANS64.TRYWAIT P0, [R0+URZ], R2 ;  /* 0x00000002000075a7 */ /* 0x00452400080011ff */
[----:B----4-:R-:W-:Y:S05]  /*9260*/  @!P0 NANOSLEEP.SYNCS 0x989680 ;  /* 0x009896800000895d */ /* 0x010fea0003900000 */
[----:B------:R-:W4:Y:S02]  /*9270*/  @!P0 SYNCS.PHASECHK.TRANS64 P0, [R0+URZ], R2 ;  /* 0x00000002000085a7 */ /* 0x000f2400080010ff */
[----:B----4-:R-:W-:Y:S05]  /*9280*/  @!P0 BRA `(.L_x_147) ;  /* 0xfffffffc00f08947 */ /* 0x010fea000383ffff */
[----:B------:R-:W-:Y:S05]  /*9290*/  BRA `(.L_x_148) ;  /* 0xffffffa0009c7947 */ /* 0x000fea000383ffff */
.L_x_60:
[----:B------:R-:W-:-:S07]  /*92a0*/  MOV R0, UR6 ;  /* 0x0000000600007c02 */ /* 0x000fce0008000f00 */
.L_x_149:
[----:B-1----:R1:W2:Y:S02]  /*92b0*/  SYNCS.PHASECHK.TRANS64.TRYWAIT P0, [R0+URZ], R3 ;  /* 0x00000003000075a7 */ /* 0x0022a400080011ff */
[----:B--2---:R-:W-:Y:S05]  /*92c0*/  @!P0 NANOSLEEP.SYNCS 0x989680 ;  /* 0x009896800000895d */ /* 0x004fea0003900000 */
[----:B------:R-:W2:Y:S02]  /*92d0*/  @!P0 SYNCS.PHASECHK.TRANS64 P0, [R0+URZ], R3 ;  /* 0x00000003000085a7 */ /* 0x000ea400080010ff */
[----:B--2---:R-:W-:Y:S05]  /*92e0*/  @!P0 BRA `(.L_x_149) ;  /* 0xfffffffc00f08947 */ /* 0x004fea000383ffff */
[----:B------:R-:W-:Y:S05]  /*92f0*/  BRA `(.L_x_150) ;  /* 0xffffffa000a87947 */ /* 0x000fea000383ffff */
.L_x_61:
[----:B------:R-:W-:-:S07]  /*9300*/  MOV R0, UR6 ;  /* 0x0000000600007c02 */ /* 0x000fce0008000f00 */
.L_x_151:
[----:B-1----:R1:W2:Y:S02]  /*9310*/  SYNCS.PHASECHK.TRANS64.TRYWAIT P0, [R0+URZ], R3 ;  /* 0x00000003000075a7 */ /* 0x0022a400080011ff */
[----:B--2---:R-:W-:Y:S05]  /*9320*/  @!P0 NANOSLEEP.SYNCS 0x989680 ;  /* 0x009896800000895d */ /* 0x004fea0003900000 */
[----:B------:R-:W2:Y:S02]  /*9330*/  @!P0 SYNCS.PHASECHK.TRANS64 P0, [R0+URZ], R3 ;  /* 0x00000003000085a7 */ /* 0x000ea400080010ff */
[----:B--2---:R-:W-:Y:S05]  /*9340*/  @!P0 BRA `(.L_x_151) ;  /* 0xfffffffc00f08947 */ /* 0x004fea000383ffff */
[----:B------:R-:W-:Y:S05]  /*9350*/  BRA `(.L_x_152) ;  /* 0xffffffa000b47947 */ /* 0x000fea000383ffff */
.L_x_62:
[----:B-1----:R-:W-:-:S07]  /*9360*/  MOV R0, UR7 ;  /* 0x0000000700007c02 */ /* 0x002fce0008000f00 */
.L_x_153:
[----:B-1----:R1:W2:Y:S02]  /*9370*/  SYNCS.PHASECHK.TRANS64.TRYWAIT P0, [R0+URZ], R2 ;  /* 0x00000002000075a7 */ /* 0x0022a400080011ff */
[----:B--2---:R-:W-:Y:S05]  /*9380*/  @!P0 NANOSLEEP.SYNCS 0x989680 ;  /* 0x009896800000895d */ /* 0x004fea0003900000 */
[----:B------:R-:W2:Y:S02]  /*9390*/  @!P0 SYNCS.PHASECHK.TRANS64 P0, [R0+URZ], R2 ;  /* 0x00000002000085a7 */ /* 0x000ea400080010ff */
[----:B--2---:R-:W-:Y:S05]  /*93a0*/  @!P0 BRA `(.L_x_153) ;  /* 0xfffffffc00f08947 */ /* 0x004fea000383ffff */
[----:B------:R-:W-:Y:S05]  /*93b0*/  BRA `(.L_x_154) ;  /* 0xffffffa000c07947 */ /* 0x000fea000383ffff */
.L_x_67:
[----:B--2---:R2:W3:Y:S02]  /*93c0*/  SYNCS.PHASECHK.TRANS64.TRYWAIT P0, [R0+URZ+0x80], R2 ;  /* 0x00008002000075a7 */ /* 0x0044e400080011ff */
[----:B---3--:R-:W-:Y:S05]  /*93d0*/  @!P0 NANOSLEEP.SYNCS 0x989680 ;  /* 0x009896800000895d */ /* 0x008fea0003900000 */
[----:B------:R-:W3:Y:S02]  /*93e0*/  @!P0 SYNCS.PHASECHK.TRANS64 P0, [R0+URZ+0x80], R2 ;  /* 0x00008002000085a7 */ /* 0x000ee400080010ff */
[----:B---3--:R-:W-:Y:S05]  /*93f0*/  @!P0 BRA `(.L_x_67) ;  /* 0xfffffffc00f08947 */ /* 0x008fea000383ffff */
[----:B------:R-:W-:Y:S05]  /*9400*/  BRA `(.L_x_155) ;  /* 0xffffffa400cc7947 */ /* 0x000fea000383ffff */
.L_x_70:
[----:B------:R-:W-:Y:S07]  /*9410*/  MOV R0, UR7 ;  /* 0x0000000700007c02 */ /* 0x000fee0008000f00 */
.L_x_156:
[----:B--2---:R2:W3:Y:S02]  /*9420*/  SYNCS.PHASECHK.TRANS64.TRYWAIT P0, [R0+URZ+0x78], R2 ;  /* 0x00007802000075a7 */ /* 0x0044e400080011ff */
[----:B---3--:R-:W-:Y:S05]  /*9430*/  @!P0 NANOSLEEP.SYNCS 0x989680 ;  /* 0x009896800000895d */ /* 0x008fea0003900000 */
[----:B------:R-:W3:Y:S02]  /*9440*/  @!P0 SYNCS.PHASECHK.TRANS64 P0, [R0+URZ+0x78], R2 ;  /* 0x00007802000085a7 */ /* 0x000ee400080010ff */
[----:B---3--:R-:W-:Y:S05]  /*9450*/  @!P0 BRA `(.L_x_156) ;  /* 0xfffffffc00f08947 */ /* 0x008fea000383ffff */
[----:B------:R-:W-:Y:S05]  /*9460*/  BRA `(.L_x_69) ;  /* 0xffffffa800ac7947 */ /* 0x000fea000383ffff */
.L_x_73:
[----:B------:R-:W-:Y:S07]  /*9470*/  MOV R0, UR7 ;  /* 0x0000000700007c02 */ /* 0x000fee0008000f00 */
.L_x_157:
[----:B-1----:R1:W2:Y:S02]  /*9480*/  SYNCS.PHASECHK.TRANS64.TRYWAIT P0, [R0+URZ+0x50], R14 ;  /* 0x0000500e000075a7 */ /* 0x0022a400080011ff */
[----:B--2---:R-:W-:Y:S05]  /*9490*/  @!P0 NANOSLEEP.SYNCS 0x989680 ;  /* 0x009896800000895d */ /* 0x004fea0003900000 */
[----:B------:R-:W2:Y:S02]  /*94a0*/  @!P0 SYNCS.PHASECHK.TRANS64 P0, [R0+URZ+0x50], R14 ;  /* 0x0000500e000085a7 */ /* 0x000ea400080010ff */
[----:B--2---:R-:W-:Y:S05]  /*94b0*/  @!P0 BRA `(.L_x_157) ;  /* 0xfffffffc00f08947 */ /* 0x004fea000383ffff */
[----:B------:R-:W-:Y:S05]  /*94c0*/  BRA `(.L_x_158) ;  /* 0xffffffac00247947 */ /* 0x000fea000383ffff */
.L_x_74:
[----:B------:R-:W-:Y:S07]  /*94d0*/  MOV R0, UR7 ;  /* 0x0000000700007c02 */ /* 0x000fee0008000f00 */
.L_x_159:
[----:B-1----:R1:W2:Y:S02]  /*94e0*/  SYNCS.PHASECHK.TRANS64.TRYWAIT P0, [R0+URZ+0x58], R14 ;  /* 0x0000580e000075a7 */ /* 0x0022a400080011ff */
[----:B--2---:R-:W-:Y:S05]  /*94f0*/  @!P0 NANOSLEEP.SYNCS 0x989680 ;  /* 0x009896800000895d */ /* 0x004fea0003900000 */
[----:B------:R-:W2:Y:S02]  /*9500*/  @!P0 SYNCS.PHASECHK.TRANS64 P0, [R0+URZ+0x58], R14 ;  /* 0x0000580e000085a7 */ /* 0x000ea400080010ff */
[----:B--2---:R-:W-:Y:S05]  /*9510*/  @!P0 BRA `(.L_x_159) ;  /* 0xfffffffc00f08947 */ /* 0x004fea000383ffff */
[----:B------:R-:W-:Y:S05]  /*9520*/  BRA `(.L_x_160) ;  /* 0xffffffac005c7947 */ /* 0x000fea000383ffff */
.L_x_75:
[----:B------:R-:W-:Y:S07]  /*9530*/  MOV R0, UR7 ;  /* 0x0000000700007c02 */ /* 0x000fee0008000f00 */
.L_x_161:
[----:B-1----:R1:W2:Y:S02]  /*9540*/  SYNCS.PHASECHK.TRANS64.TRYWAIT P0, [R0+URZ+0x60], R14 ;  /* 0x0000600e000075a7 */ /* 0x0022a400080011ff */
[----:B--2---:R-:W-:Y:S05]  /*9550*/  @!P0 NANOSLEEP.SYNCS 0x989680 ;  /* 0x009896800000895d */ /* 0x004fea0003900000 */
[----:B------:R-:W2:Y:S02]  /*9560*/  @!P0 SYNCS.PHASECHK.TRANS64 P0, [R0+URZ+0x60], R14 ;  /* 0x0000600e000085a7 */ /* 0x000ea400080010ff */
[----:B--2---:R-:W-:Y:S05]  /*9570*/  @!P0 BRA `(.L_x_161) ;  /* 0xfffffffc00f08947 */ /* 0x004fea000383ffff */
[----:B------:R-:W-:Y:S05]  /*9580*/  BRA `(.L_x_162) ;  /* 0xffffffac00a07947 */ /* 0x000fea000383ffff */
.L_x_76:
[----:B------:R-:W-:Y:S07]  /*9590*/  MOV R0, UR7 ;  /* 0x0000000700007c02 */ /* 0x000fee0008000f00 */
.L_x_163:
[----:B-1----:R1:W2:Y:S02]  /*95a0*/  SYNCS.PHASECHK.TRANS64.TRYWAIT P0, [R0+URZ+0x68], R14 ;  /* 0x0000680e000075a7 */ /* 0x0022a400080011ff */
[----:B--2---:R-:W-:Y:S05]  /*95b0*/  @!P0 NANOSLEEP.SYNCS 0x989680 ;  /* 0x009896800000895d */ /* 0x004fea0003900000 */
[----:B------:R-:W2:Y:S02]  /*95c0*/  @!P0 SYNCS.PHASECHK.TRANS64 P0, [R0+URZ+0x68], R14 ;  /* 0x0000680e000085a7 */ /* 0x000ea400080010ff */
[----:B--2---:R-:W-:Y:S05]  /*95d0*/  @!P0 BRA `(.L_x_163) ;  /* 0xfffffffc00f08947 */ /* 0x004fea000383ffff */
[----:B------:R-:W-:Y:S05]  /*95e0*/  BRA `(.L_x_164) ;  /* 0xffffffb000247947 */ /* 0x000fea000383ffff */
.L_x_78:
[----:B------:R-:W-:-:S07]  /*95f0*/  MOV R0, UR7 ;  /* 0x0000000700007c02 */ /* 0x000fce0008000f00 */
.L_x_165:
[----:B-1----:R1:W3:Y:S02]  /*9600*/  SYNCS.PHASECHK.TRANS64.TRYWAIT P0, [R0+URZ+0x50], R2 ;  /* 0x00005002000075a7 */ /* 0x0022e400080011ff */
[----:B---3--:R-:W-:Y:S05]  /*9610*/  @!P0 NANOSLEEP.SYNCS 0x989680 ;  /* 0x009896800000895d */ /* 0x008fea0003900000 */
[----:B------:R-:W3:Y:S02]  /*9620*/  @!P0 SYNCS.PHASECHK.TRANS64 P0, [R0+URZ+0x50], R2 ;  /* 0x00005002000085a7 */ /* 0x000ee400080010ff */
[----:B---3--:R-:W-:Y:S05]  /*9630*/  @!P0 BRA `(.L_x_165) ;  /* 0xfffffffc00f08947 */ /* 0x008fea000383ffff */
[----:B------:R-:W-:Y:S05]  /*9640*/  BRA `(.L_x_166) ;  /* 0xffffffb000947947 */ /* 0x000fea000383ffff */
.L_x_79:
[----:B-1----:R-:W-:-:S07]  /*9650*/  MOV R0, UR7 ;  /* 0x0000000700007c02 */ /* 0x002fce0008000f00 */
.L_x_167:
[----:B-1----:R1:W3:Y:S02]  /*9660*/  SYNCS.PHASECHK.TRANS64.TRYWAIT P0, [R0+URZ+0x58], R2 ;  /* 0x00005802000075a7 */ /* 0x0022e400080011ff */
[----:B---3--:R-:W-:Y:S05]  /*9670*/  @!P0 NANOSLEEP.SYNCS 0x989680 ;  /* 0x009896800000895d */ /* 0x008fea0003900000 */
[----:B------:R-:W3:Y:S02]  /*9680*/  @!P0 SYNCS.PHASECHK.TRANS64 P0, [R0+URZ+0x58], R2 ;  /* 0x00005802000085a7 */ /* 0x000ee400080010ff */
[----:B---3--:R-:W-:Y:S05]  /*9690*/  @!P0 BRA `(.L_x_167) ;  /* 0xfffffffc00f08947 */ /* 0x008fea000383ffff */
[----:B------:R-:W-:Y:S05]  /*96a0*/  BRA `(.L_x_168) ;  /* 0xffffffb000847947 */ /* 0x000fea000383ffff */
.L_x_80:
[----:B-1----:R-:W-:-:S07]  /*96b0*/  MOV R0, UR7 ;  /* 0x0000000700007c02 */ /* 0x002fce0008000f00 */
.L_x_169:
[----:B-1----:R1:W3:Y:S02]  /*96c0*/  SYNCS.PHASECHK.TRANS64.TRYWAIT P0, [R0+URZ+0x60], R2 ;  /* 0x00006002000075a7 */ /* 0x0022e400080011ff */
[----:B---3--:R-:W-:Y:S05]  /*96d0*/  @!P0 NANOSLEEP.SYNCS 0x989680 ;  /* 0x009896800000895d */ /* 0x008fea0003900000 */
[----:B------:R-:W3:Y:S02]  /*96e0*/  @!P0 SYNCS.PHASECHK.TRANS64 P0, [R0+URZ+0x60], R2 ;  /* 0x00006002000085a7 */ /* 0x000ee400080010ff */
[----:B---3--:R-:W-:Y:S05]  /*96f0*/  @!P0 BRA `(.L_x_169) ;  /* 0xfffffffc00f08947 */ /* 0x008fea000383ffff */
[----:B------:R-:W-:Y:S05]  /*9700*/  BRA `(.L_x_170) ;  /* 0xffffffb000747947 */ /* 0x000fea000383ffff */
.L_x_82:
[----:B--2---:R2:W4:Y:S02]  /*9710*/  SYNCS.PHASECHK.TRANS64.TRYWAIT P0, [R0+URZ+0x80], R2 ;  /* 0x00008002000075a7 */ /* 0x00452400080011ff */
[----:B----4-:R-:W-:Y:S05]  /*9720*/  @!P0 NANOSLEEP.SYNCS 0x989680 ;  /* 0x009896800000895d */ /* 0x010fea0003900000 */
[----:B------:R-:W4:Y:S02]  /*9730*/  @!P0 SYNCS.PHASECHK.TRANS64 P0, [R0+URZ+0x80], R2 ;  /* 0x00008002000085a7 */ /* 0x000f2400080010ff */
[----:B----4-:R-:W-:Y:S05]  /*9740*/  @!P0 BRA `(.L_x_82) ;  /* 0xfffffffc00f08947 */ /* 0x010fea000383ffff */
[----:B------:R-:W-:Y:S05]  /*9750*/  BRA `(.L_x_171) ;  /* 0xffffffb400487947 */ /* 0x000fea000383ffff */
.L_x_93:
[----:B-1----:R-:W-:Y:S04]  /*9760*/  MOV R0, UR48 ;  /* 0x0000003000007c02 */ /* 0x002fe80008000f00 */
[----:B------:R1:W3:Y:S03]  /*9770*/  SYNCS.PHASECHK.TRANS64.TRYWAIT P1, [R0+URZ+0x30], R3 ;  /* 0x00003003000075a7 */ /* 0x0002e600080211ff */
[----:B---3--:R-:W-:Y:S05]  /*9780*/  @!P1 NANOSLEEP.SYNCS 0x989680 ;  /* 0x009896800000995d */ /* 0x008fea0003900000 */
[----:B------:R-:W3:Y:S02]  /*9790*/  @!P1 SYNCS.PHASECHK.TRANS64 P1, [R0+URZ+0x30], R3 ;  /* 0x00003003000095a7 */ /* 0x000ee400080210ff */
[----:B---3--:R-:W-:Y:S05]  /*97a0*/  @!P1 BRA `(.L_x_93) ;  /* 0xfffffffc00ec9947 */ /* 0x008fea000383ffff */
[----:B------:R-:W-:Y:S05]  /*97b0*/  BRA `(.L_x_92) ;  /* 0xffffffc000807947 */ /* 0x000fea000383ffff */
.L_x_95:
[----:B-1----:R1:W2:Y:S02]  /*97c0*/  SYNCS.PHASECHK.TRANS64.TRYWAIT P0, [R64+URZ+0xa0], R2 ;  /* 0x0000a002400075a7 */ /* 0x0022a400080011ff */
[----:B--2---:R-:W-:Y:S05]  /*97d0*/  @!P0 NANOSLEEP.SYNCS 0x989680 ;  /* 0x009896800000895d */ /* 0x004fea0003900000 */
[----:B------:R-:W2:Y:S02]  /*97e0*/  @!P0 SYNCS.PHASECHK.TRANS64 P0, [R64+URZ+0xa0], R2 ;  /* 0x0000a002400085a7 */ /* 0x000ea400080010ff */
[----:B--2---:R-:W-:Y:S05]  /*97f0*/  @!P0 BRA `(.L_x_95) ;  /* 0xfffffffc00f08947 */ /* 0x004fea000383ffff */
[----:B------:R-:W-:Y:S05]  /*9800*/  BRA `(.L_x_94) ;  /* 0xffffffc000ac7947 */ /* 0x000fea000383ffff */
.L_x_104:
[----:B--2---:R2:W3:Y:S02]  /*9810*/  SYNCS.PHASECHK.TRANS64.TRYWAIT P0, [R2+URZ+0x30], R0 ;  /* 0x00003000020075a7 */ /* 0x0044e400080011ff */
[----:B---3--:R-:W-:Y:S05]  /*9820*/  @!P0 NANOSLEEP.SYNCS 0x989680 ;  /* 0x009896800000895d */ /* 0x008fea0003900000 */
[----:B------:R-:W3:Y:S02]  /*9830*/  @!P0 SYNCS.PHASECHK.TRANS64 P0, [R2+URZ+0x30], R0 ;  /* 0x00003000020085a7 */ /* 0x000ee400080010ff */
[----:B---3--:R-:W-:Y:S05]  /*9840*/  @!P0 BRA `(.L_x_104) ;  /* 0xfffffffc00f08947 */ /* 0x008fea000383ffff */
[----:B------:R-:W-:Y:S05]  /*9850*/  BRA `(.L_x_103) ;  /* 0xffffffcc00907947 */ /* 0x000fea000383ffff */
.L_x_112:
[----:B--2---:R2:W3:Y:S02]  /*9860*/  SYNCS.PHASECHK.TRANS64.TRYWAIT P0, [R0+URZ+0x30], R5 ;  /* 0x00003005000075a7 */ /* 0x0044e400080011ff */
[----:B---3--:R-:W-:Y:S05]  /*9870*/  @!P0 NANOSLEEP.SYNCS 0x989680 ;  /* 0x009896800000895d */ /* 0x008fea0003900000 */
[----:B------:R-:W3:Y:S02]  /*9880*/  @!P0 SYNCS.PHASECHK.TRANS64 P0, [R0+URZ+0x30], R5 ;  /* 0x00003005000085a7 */ /* 0x000ee400080010ff */
[----:B---3--:R-:W-:Y:S05]  /*9890*/  @!P0 BRA `(.L_x_112) ;  /* 0xfffffffc00f08947 */ /* 0x008fea000383ffff */
[----:B------:R-:W-:Y:S05]  /*98a0*/  BRA `(.L_x_111) ;  /* 0xffffffd800947947 */ /* 0x000fea000383ffff */
.L_x_120:
[----:B--2---:R2:W3:Y:S02]  /*98b0*/  SYNCS.PHASECHK.TRANS64.TRYWAIT P0, [R2+URZ+0x30], R0 ;  /* 0x00003000020075a7 */ /* 0x0044e400080011ff */
[----:B---3--:R-:W-:Y:S05]  /*98c0*/  @!P0 NANOSLEEP.SYNCS 0x989680 ;  /* 0x009896800000895d */ /* 0x008fea0003900000 */
[----:B------:R-:W3:Y:S02]  /*98d0*/  @!P0 SYNCS.PHASECHK.TRANS64 P0, [R2+URZ+0x30], R0 ;  /* 0x00003000020085a7 */ /* 0x000ee400080010ff */
[----:B---3--:R-:W-:Y:S05]  /*98e0*/  @!P0 BRA `(.L_x_120) ;  /* 0xfffffffc00f08947 */ /* 0x008fea000383ffff */
[----:B------:R-:W-:Y:S05]  /*98f0*/  BRA `(.L_x_119) ;  /* 0xffffffe400987947 */ /* 0x000fea000383ffff */
        .weak           $__internal_0_$__cuda_sm10x_tcgen05_guardrail_trap_col_being_dealloced_not_returned_by_alloc
        .type           $__internal_0_$__cuda_sm10x_tcgen05_guardrail_trap_col_being_dealloced_not_returned_by_alloc,@function
        .size           $__internal_0_$__cuda_sm10x_tcgen05_guardrail_trap_col_being_dealloced_not_returned_by_alloc,($__internal_1_$__cuda_sm10x_tcgen05_guardrail_trap_phase_invalid_during_alloc - $__internal_0_$__cuda_sm10x_tcgen05_guardrail_trap_col_being_dealloced_not_returned_by_alloc)
$__internal_0_$__cuda_sm10x_tcgen05_guardrail_trap_col_being_dealloced_not_returned_by_alloc:
[----:B------:R-:W-:Y:S05]  /*9900*/  BPT.TRAP 0x1 ;  /* 0x000000040000795c */ /* 0x000fea0000300000 */
[----:B------:R-:W-:-:S04]  /*9910*/  HFMA2 R3, -RZ, RZ, 0, 0 ;  /* 0x00000000ff037431 */ /* 0x000fc800000001ff */
[----:B------:R-:W-:Y:S05]  /*9920*/  RET.REL.NODEC R2 `(_ZN7cutlass13device_kernelINS_4gemm6kernel13GemmUniversalIN4cute5tupleIJiiiiEEENS1_10collective13CollectiveMmaINS1_35MainloopSm100TmaUmmaWarpSpecializedILi3ELi2ELi4ENS5_IJNS4_1CILi1EEESB_SB_EEEEENS5_IJNSA_ILi64EEENSA_ILi256EEESE_EEENS_6half_tENS5_IJlSB_lEEESH_SI_NS4_8TiledMMAINS4_8MMA_AtomIJNS4_20SM100_MMA_F16BF16_SSISH_SH_fLi64ELi256ELNS4_4UMMA5MajorE0ELSN_0ELNSM_7ScaleInE0ELSO_0EEEEEENS4_6LayoutISC_NS5_IJNSA_ILi0EEESS_SS_EEEEENS5_IJNS4_10UnderscoreESV_SV_EEEEENS4_13SM90_TMA_LOADENS4_14ComposedLayoutINS4_7SwizzleILi3ELi4ELi3EEENS4_18smem_ptr_flag_bitsILi16EEENSR_INS5_IJNSA_ILi8EEESE_EEENS5_IJSE_SB_EEEEEEEvNS4_8identityESY_S18_vS19_EENS_8epilogue10collective18CollectiveEpilogueINS1B_23Sm100TmaWarpSpecializedILi4ELi2ELi32ELb1ELb0EEEJSG_NS5_IJNSR_ISE_SB_EES1G_EEESH_SI_SH_SI_NS1B_6fusion15FusionCallbacksIS1F_NS1I_17LinearCombinationISH_fSH_fLNS_15FloatRoundStyleE2EEESG_S1H_JEEENS4_5SM1004TMEM4LOAD26SM100_TMEM_LOAD_16dp256b8xESY_S18_NS4_17SM75_U32x4_LDSM_NENS4_14SM90_TMA_STOREES18_NS4_17SM90_U32x4_STSM_NENS4_39AutoVectorizingCopyWithAssumedAlignmentILi128EEEEEEvvEEEEvNT_6ParamsE) ;  /* 0xffffff6402b47950 */ /* 0x000fea0003c3ffff */
        .weak           $__internal_1_$__cuda_sm10x_tcgen05_guardrail_trap_phase_invalid_during_alloc
        .type           $__internal_1_$__cuda_sm10x_tcgen05_guardrail_trap_phase_invalid_during_alloc,@function
        .size           $__internal_1_$__cuda_sm10x_tcgen05_guardrail_trap_phase_invalid_during_alloc,($__internal_2_$__cuda_sm10x_tcgen05_guardrail_trap_unallocated_columns_being_dealloced - $__internal_1_$__cuda_sm10x_tcgen05_guardrail_trap_phase_invalid_during_alloc)
$__internal_1_$__cuda_sm10x_tcgen05_guardrail_trap_phase_invalid_during_alloc:
[----:B------:R-:W-:Y:S05]  /*9930*/  BPT.TRAP 0x1 ;  /* 0x000000040000795c */ /* 0x000fea0000300000 */
[----:B------:R-:W-:-:S04]  /*9940*/  MOV R3, 0x0 ;  /* 0x0000000000037802 */ /* 0x000fc80000000f00 */
[----:B------:R-:W-:Y:S05]  /*9950*/  RET.REL.NODEC R2 `(_ZN7cutlass13device_kernelINS_4gemm6kernel13GemmUniversalIN4cute5tupleIJiiiiEEENS1_10collective13CollectiveMmaINS1_35MainloopSm100TmaUmmaWarpSpecializedILi3ELi2ELi4ENS5_IJNS4_1CILi1EEESB_SB_EEEEENS5_IJNSA_ILi64EEENSA_ILi256EEESE_EEENS_6half_tENS5_IJlSB_lEEESH_SI_NS4_8TiledMMAINS4_8MMA_AtomIJNS4_20SM100_MMA_F16BF16_SSISH_SH_fLi64ELi256ELNS4_4UMMA5MajorE0ELSN_0ELNSM_7ScaleInE0ELSO_0EEEEEENS4_6LayoutISC_NS5_IJNSA_ILi0EEESS_SS_EEEEENS5_IJNS4_10UnderscoreESV_SV_EEEEENS4_13SM90_TMA_LOADENS4_14ComposedLayoutINS4_7SwizzleILi3ELi4ELi3EEENS4_18smem_ptr_flag_bitsILi16EEENSR_INS5_IJNSA_ILi8EEESE_EEENS5_IJSE_SB_EEEEEEEvNS4_8identityESY_S18_vS19_EENS_8epilogue10collective18CollectiveEpilogueINS1B_23Sm100TmaWarpSpecializedILi4ELi2ELi32ELb1ELb0EEEJSG_NS5_IJNSR_ISE_SB_EES1G_EEESH_SI_SH_SI_NS1B_6fusion15FusionCallbacksIS1F_NS1I_17LinearCombinationISH_fSH_fLNS_15FloatRoundStyleE2EEESG_S1H_JEEENS4_5SM1004TMEM4LOAD26SM100_TMEM_LOAD_16dp256b8xESY_S18_NS4_17SM75_U32x4_LDSM_NENS4_14SM90_TMA_STOREES18_NS4_17SM90_U32x4_STSM_NENS4_39AutoVectorizingCopyWithAssumedAlignmentILi128EEEEEEvvEEEEvNT_6ParamsE) ;  /* 0xffffff6402a87950 */ /* 0x000fea0003c3ffff */
        .weak           $__internal_2_$__cuda_sm10x_tcgen05_guardrail_trap_unallocated_columns_being_dealloced
        .type           $__internal_2_$__cuda_sm10x_tcgen05_guardrail_trap_unallocated_columns_being_dealloced,@function
        .size           $__internal_2_$__cuda_sm10x_tcgen05_guardrail_trap_unallocated_columns_being_dealloced,(.L_x_173 - $__internal_2_$__cuda_sm10x_tcgen05_guardrail_trap_unallocated_columns_being_dealloced)
$__internal_2_$__cuda_sm10x_tcgen05_guardrail_trap_unallocated_columns_being_dealloced:
[----:B------:R-:W-:Y:S05]  /*9960*/  BPT.TRAP 0x1 ;  /* 0x000000040000795c */ /* 0x000fea0000300000 */
[----:B------:R-:W-:-:S04]  /*9970*/  HFMA2 R3, -RZ, RZ, 0, 0 ;  /* 0x00000000ff037431 */ /* 0x000fc800000001ff */
[----:B------:R-:W-:Y:S05]  /*9980*/  RET.REL.NODEC R2 `(_ZN7cutlass13device_kernelINS_4gemm6kernel13GemmUniversalIN4cute5tupleIJiiiiEEENS1_10collective13CollectiveMmaINS1_35MainloopSm100TmaUmmaWarpSpecializedILi3ELi2ELi4ENS5_IJNS4_1CILi1EEESB_SB_EEEEENS5_IJNSA_ILi64EEENSA_ILi256EEESE_EEENS_6half_tENS5_IJlSB_lEEESH_SI_NS4_8TiledMMAINS4_8MMA_AtomIJNS4_20SM100_MMA_F16BF16_SSISH_SH_fLi64ELi256ELNS4_4UMMA5MajorE0ELSN_0ELNSM_7ScaleInE0ELSO_0EEEEEENS4_6LayoutISC_NS5_IJNSA_ILi0EEESS_SS_EEEEENS5_IJNS4_10UnderscoreESV_SV_EEEEENS4_13SM90_TMA_LOADENS4_14ComposedLayoutINS4_7SwizzleILi3ELi4ELi3EEENS4_18smem_ptr_flag_bitsILi16EEENSR_INS5_IJNSA_ILi8EEESE_EEENS5_IJSE_SB_EEEEEEEvNS4_8identityESY_S18_vS19_EENS_8epilogue10collective18CollectiveEpilogueINS1B_23Sm100TmaWarpSpecializedILi4ELi2ELi32ELb1ELb0EEEJSG_NS5_IJNSR_ISE_SB_EES1G_EEESH_SI_SH_SI_NS1B_6fusion15FusionCallbacksIS1F_NS1I_17LinearCombinationISH_fSH_fLNS_15FloatRoundStyleE2EEESG_S1H_JEEENS4_5SM1004TMEM4LOAD26SM100_TMEM_LOAD_16dp256b8xESY_S18_NS4_17SM75_U32x4_LDSM_NENS4_14SM90_TMA_STOREES18_NS4_17SM90_U32x4_STSM_NENS4_39AutoVectorizingCopyWithAssumedAlignmentILi128EEEEEEvvEEEEvNT_6ParamsE) ;  /* 0xffffff64029c7950 */ /* 0x000fea0003c3ffff */
.L_x_172:
[----:B------:R-:W-:-:S00]  /*9990*/  BRA `(.L_x_172) ;  /* 0xfffffffc00fc7947 */ /* 0x000fc0000383ffff */
[----:B------:R-:W-:-:S00]  /*99a0*/  NOP ;  /* 0x0000000000007918 */ /* 0x000fc00000000000 */
        /* <DEDUP_REMOVED lines=13> */
.L_x_173:


//--------------------- .nv.global.init           --------------------------
	.section	.nv.global.init,"aw",@progbits
.nv.global.init:
	.type		$str$27,@object
	.size		$str$27,($str$28 - $str$27)
$str$27:
        /*0000*/ 	.byte	0x28, 0x61, 0x64, 0x64, 0x72, 0x65, 0x73, 0x73, 0x20, 0x26, 0x20, 0x6d, 0x61, 0x73, 0x6b, 0x29
        /*0010*/ 	.byte	0x20, 0x3d, 0x3d, 0x20, 0x30, 0x00
	.type		$str$28,@object
	.size		$str$28,($str$26 - $str$28)
$str$28:
        /*0016*/ 	.byte	0x2f, 0x74, 0x6d, 0x70, 0x2f, 0x63, 0x75, 0x74, 0x6c, 0x61, 0x73, 0x73, 0x5f, 0x73, 0x77, 0x65
        /*0026*/ 	.byte	0x65, 0x70, 0x5f, 0x73, 0x72, 0x63, 0x2f, 0x69, 0x6e, 0x63, 0x6c, 0x75, 0x64, 0x65, 0x2f, 0x63
        /*0036*/ 	.byte	0x75, 0x74, 0x65, 0x2f, 0x70, 0x6f, 0x69, 0x6e, 0x74, 0x65, 0x72, 0x5f, 0x66, 0x6c, 0x61, 0x67
        /*0046*/ 	.byte	0x67, 0x65, 0x64, 0x2e, 0x68, 0x70, 0x70, 0x00
	.type		$str$26,@object
	.size		$str$26,($str$25 - $str$26)
$str$26:
        /*004e*/ 	.byte	0x2f, 0x74, 0x6d, 0x70, 0x2f, 0x63, 0x75, 0x74, 0x6c, 0x61, 0x73, 0x73, 0x5f, 0x73, 0x77, 0x65
        /*005e*/ 	.byte	0x65, 0x70, 0x5f, 0x73, 0x72, 0x63, 0x2f, 0x69, 0x6e, 0x63, 0x6c, 0x75, 0x64, 0x65, 0x2f, 0x63
        /*006e*/ 	.byte	0x75, 0x74, 0x65, 0x2f, 0x61, 0x74, 0x6f, 0x6d, 0x2f, 0x63, 0x6f, 0x70, 0x79, 0x5f, 0x74, 0x72
        /*007e*/ 	.byte	0x61, 0x69, 0x74, 0x73, 0x5f, 0x73, 0x6d, 0x31, 0x30, 0x30, 0x2e, 0x68, 0x70, 0x70, 0x00
	.type		$str$25,@object
	.size		$str$25,(__unnamed_1 - $str$25)
$str$25:
        /*008d*/ 	.byte	0x28, 0x28, 0x75, 0x69, 0x6e, 0x74, 0x33, 0x32, 0x5f, 0x74, 0x28, 0x74, 0x68, 0x72, 0x65, 0x61
        /*009d*/ 	.byte	0x64, 0x49, 0x64, 0x78, 0x2e, 0x78, 0x29, 0x20, 0x2f, 0x20, 0x33, 0x32, 0x29, 0x20, 0x25, 0x20
        /*00ad*/ 	.byte	0x34, 0x29, 0x20, 0x3d, 0x3d, 0x20, 0x28, 0x28, 0x28, 0x74, 0x6d, 0x65, 0x6d, 0x5f, 0x61, 0x64
        /*00bd*/ 	.byte	0x64, 0x72, 0x20, 0x3e, 0x3e, 0x20, 0x31, 0x36, 0x29, 0x20, 0x2f, 0x20, 0x33, 0x32, 0x29, 0x20
        /*00cd*/ 	.byte	0x25, 0x20, 0x34, 0x29, 0x00
	.type		__unnamed_1,@object
	.size		__unnamed_1,(__unnamed_2 - __unnamed_1)
__unnamed_1:
        /*00d2*/ 	.byte	0x61, 0x75, 0x74, 0x6f, 0x20, 0x63, 0x75, 0x74, 0x65, 0x3a, 0x3a, 0x61, 0x73, 0x5f, 0x70, 0x6f
        /* <DEDUP_REMOVED lines=24> */
        /*0262*/ 	.byte	0x3e, 0x3e, 0x3e, 0x5d, 0x00
	.type		__unnamed_2,@object
	.size		__unnamed_2,(.L_2 - __unnamed_2)
__unnamed_2:
        /* <DEDUP_REMOVED lines=46> */
        /*0547*/ 	.byte	0x75, 0x74, 0x65, 0x3a, 0x3a, 0x43, 0x3c, 0x30, 0x3e, 0x3e, 0x3e, 0x3e, 0x5d, 0x00
.L_2:


//--------------------- .nv.shared._ZN7cutlass13device_kernelINS_4gemm6kernel13GemmUniversalIN4cute5tupleIJiiiiEEENS1_10collective13CollectiveMmaINS1_35MainloopSm100TmaUmmaWarpSpecializedILi3ELi2ELi4ENS5_IJNS4_1CILi1EEESB_SB_EEEEENS5_IJNSA_ILi64EEENSA_ILi256EEESE_EEENS_6half_tENS5_IJlSB_lEEESH_SI_NS4_8TiledMMAINS4_8MMA_AtomIJNS4_20SM100_MMA_F16BF16_SSISH_SH_fLi64ELi256ELNS4_4UMMA5MajorE0ELSN_0ELNSM_7ScaleInE0ELSO_0EEEEEENS4_6LayoutISC_NS5_IJNSA_ILi0EEESS_SS_EEEEENS5_IJNS4_10UnderscoreESV_SV_EEEEENS4_13SM90_TMA_LOADENS4_14ComposedLayoutINS4_7SwizzleILi3ELi4ELi3EEENS4_18smem_ptr_flag_bitsILi16EEENSR_INS5_IJNSA_ILi8EEESE_EEENS5_IJSE_SB_EEEEEEEvNS4_8identityESY_S18_vS19_EENS_8epilogue10collective18CollectiveEpilogueINS1B_23Sm100TmaWarpSpecializedILi4ELi2ELi32ELb1ELb0EEEJSG_NS5_IJNSR_ISE_SB_EES1G_EEESH_SI_SH_SI_NS1B_6fusion15FusionCallbacksIS1F_NS1I_17LinearCombinationISH_fSH_fLNS_15FloatRoundStyleE2EEESG_S1H_JEEENS4_5SM1004TMEM4LOAD26SM100_TMEM_LOAD_16dp256b8xESY_S18_NS4_17SM75_U32x4_LDSM_NENS4_14SM90_TMA_STOREES18_NS4_17SM90_U32x4_STSM_NENS4_39AutoVectorizingCopyWithAssumedAlignmentILi128EEEEEEvvEEEEvNT_6ParamsE --------------------------
	.section	.nv.shared._ZN7cutlass13device_kernelINS_4gemm6kernel13GemmUniversalIN4cute5tupleIJiiiiEEENS1_10collective13CollectiveMmaINS1_35MainloopSm100TmaUmmaWarpSpecializedILi3ELi2ELi4ENS5_IJNS4_1CILi1EEESB_SB_EEEEENS5_IJNSA_ILi64EEENSA_ILi256EEESE_EEENS_6half_tENS5_IJlSB_lEEESH_SI_NS4_8TiledMMAINS4_8MMA_AtomIJNS4_20SM100_MMA_F16BF16_SSISH_SH_fLi64ELi256ELNS4_4UMMA5MajorE0ELSN_0ELNSM_7ScaleInE0ELSO_0EEEEEENS4_6LayoutISC_NS5_IJNSA_ILi0EEESS_SS_EEEEENS5_IJNS4_10UnderscoreESV_SV_EEEEENS4_13SM90_TMA_LOADENS4_14ComposedLayoutINS4_7SwizzleILi3ELi4ELi3EEENS4_18smem_ptr_flag_bitsILi16EEENSR_INS5_IJNSA_ILi8EEESE_EEENS5_IJSE_SB_EEEEEEEvNS4_8identityESY_S18_vS19_EENS_8epilogue10collective18CollectiveEpilogueINS1B_23Sm100TmaWarpSpecializedILi4ELi2ELi32ELb1ELb0EEEJSG_NS5_IJNSR_ISE_SB_EES1G_EEESH_SI_SH_SI_NS1B_6fusion15FusionCallbacksIS1F_NS1I_17LinearCombinationISH_fSH_fLNS_15FloatRoundStyleE2EEESG_S1H_JEEENS4_5SM1004TMEM4LOAD26SM100_TMEM_LOAD_16dp256b8xESY_S18_NS4_17SM75_U32x4_LDSM_NENS4_14SM90_TMA_STOREES18_NS4_17SM90_U32x4_STSM_NENS4_39AutoVectorizingCopyWithAssumedAlignmentILi128EEEEEEvvEEEEvNT_6ParamsE,"aw",@nobits
	.sectionflags	@""
	.align	16
	.zero		1024


//--------------------- .nv.shared.reserved.0     --------------------------
	.section	.nv.shared.reserved.0,"aw",@nobits
	.weak		__nv_reservedSMEM_offset_0_alias
	.size		__nv_reservedSMEM_offset_0_alias, 0, 64
	.other		__nv_reservedSMEM_offset_0_alias,@"STO_CUDA_RESERVED_SHARED STV_DEFAULT"
__nv_reservedSMEM_offset_0_alias:
	.zero		0
.nv.shared.reserved.0:
	.zero		64
	.weak		__nv_reservedSMEM_tcgen05_partition
	.type		__nv_reservedSMEM_tcgen05_partition,@object
	.size		__nv_reservedSMEM_tcgen05_partition,(.L_0 - __nv_reservedSMEM_tcgen05_partition)
__nv_reservedSMEM_tcgen05_partition:
	.zero		32
.L_0:


//--------------------- .nv.global                --------------------------
	.section	.nv.global,"aw",@nobits
.nv.global:
	.type		_ZN40_INTERNAL_d6b9635c_4_k_cu_4b043fd1_196084cute1_E,@object
	.size		_ZN40_INTERNAL_d6b9635c_4_k_cu_4b043fd1_196084cute1_E,(_ZN40_INTERNAL_d6b9635c_4_k_cu_4b043fd1_196084cuda3std3__45__cpo6cbeginE - _ZN40_INTERNAL_d6b9635c_4_k_cu_4b043fd1_196084cute1_E)
_ZN40_INTERNAL_d6b9635c_4_k_cu_4b043fd1_196084cute1_E:
	.zero		1
	.type		_ZN40_INTERNAL_d6b9635c_4_k_cu_4b043fd1_196084cuda3std3__45__cpo6cbeginE,@object
	.size		_ZN40_INTERNAL_d6b9635c_4_k_cu_4b043fd1_196084cuda3std3__45__cpo6cbeginE,(_ZN40_INTERNAL_d6b9635c_4_k_cu_4b043fd1_196084cuda3std3__48in_placeE - _ZN40_INTERNAL_d6b9635c_4_k_cu_4b043fd1_196084cuda3std3__45__cpo6cbeginE)
_ZN40_INTERNAL_d6b9635c_4_k_cu_4b043fd1_196084cuda3std3__45__cpo6cbeginE:
	.zero		1
	.type		_ZN40_INTERNAL_d6b9635c_4_k_cu_4b043fd1_196084cuda3std3__48in_placeE,@object
	.size		_ZN40_INTERNAL_d6b9635c_4_k_cu_4b043fd1_196084cuda3std3__48in_placeE,(_ZN40_INTERNAL_d6b9635c_4_k_cu_4b043fd1_196084cuda3std6ranges3__45__cpo9iter_moveE - _ZN40_INTERNAL_d6b9635c_4_k_cu_4b043fd1_196084cuda3std3__48in_placeE)
_ZN40_INTERNAL_d6b9635c_4_k_cu_4b043fd1_196084cuda3std3__48in_placeE:
	.zero		1
	.type		_ZN40_INTERNAL_d6b9635c_4_k_cu_4b043fd1_196084cuda3std6ranges3__45__cpo9iter_moveE,@object
	.size		_ZN40_INTERNAL_d6b9635c_4_k_cu_4b043fd1_196084cuda3std6ranges3__45__cpo9iter_moveE,(_ZN40_INTERNAL_d6b9635c_4_k_cu_4b043fd1_196084cuda3std3__45__cpo5beginE - _ZN40_INTERNAL_d6b9635c_4_k_cu_4b043fd1_196084cuda3std6ranges3__45__cpo9iter_moveE)
_ZN40_INTERNAL_d6b9635c_4_k_cu_4b043fd1_196084cuda3std6ranges3__45__cpo9iter_moveE:
	.zero		1
	.type		_ZN40_INTERNAL_d6b9635c_4_k_cu_4b043fd1_196084cuda3std3__45__cpo5beginE,@object
	.size		_ZN40_INTERNAL_d6b9635c_4_k_cu_4b043fd1_196084cuda3std3__45__cpo5beginE,(_ZN40_INTERNAL_d6b9635c_4_k_cu_4b043fd1_196084cuda3std3__442_GLOBAL__N__d6b9635c_4_k_cu_4b043fd1_196086ignoreE - _ZN40_INTERNAL_d6b9635c_4_k_cu_4b043fd1_196084cuda3std3__45__cpo5beginE)
_ZN40_INTERNAL_d6b9635c_4_k_cu_4b043fd1_196084cuda3std3__45__cpo5beginE:
	.zero		1
	.type		_ZN40_INTERNAL_d6b9635c_4_k_cu_4b043fd1_196084cuda3std3__442_GLOBAL__N__d6b9635c_4_k_cu_4b043fd1_196086ignoreE,@object
	.size		_ZN40_INTERNAL_d6b9635c_4_k_cu_4b043fd1_196084cuda3std3__442_GLOBAL__N__d6b9635c_4_k_cu_4b043fd1_196086ignoreE,(_ZN40_INTERNAL_d6b9635c_4_k_cu_4b043fd1_196084cute7productE - _ZN40_INTERNAL_d6b9635c_4_k_cu_4b043fd1_196084cuda3std3__442_GLOBAL__N__d6b9635c_4_k_cu_4b043fd1_196086ignoreE)
_ZN40_INTERNAL_d6b9635c_4_k_cu_4b043fd1_196084cuda3std3__442_GLOBAL__N__d6b9635c_4_k_cu_4b043fd1_196086ignoreE:
	.zero		1
	.type		_ZN40_INTERNAL_d6b9635c_4_k_cu_4b043fd1_196084cute7productE,@object
	.size		_ZN40_INTERNAL_d6b9635c_4_k_cu_4b043fd1_196084cute7productE,(_ZN40_INTERNAL_d6b9635c_4_k_cu_4b043fd1_196084cuda3std3__45__cpo3endE - _ZN40_INTERNAL_d6b9635c_4_k_cu_4b043fd1_196084cute7productE)
_ZN40_INTERNAL_d6b9635c_4_k_cu_4b043fd1_196084cute7productE:
	.zero		1
	.type		_ZN40_INTERNAL_d6b9635c_4_k_cu_4b043fd1_196084cuda3std3__45__cpo3endE,@object
	.size		_ZN40_INTERNAL_d6b9635c_4_k_cu_4b043fd1_196084cuda3std3__45__cpo3endE,(_ZN40_INTERNAL_d6b9635c_4_k_cu_4b043fd1_196084cuda3std3__419piecewise_constructE - _ZN40_INTERNAL_d6b9635c_4_k_cu_4b043fd1_196084cuda3std3__45__cpo3endE)
_ZN40_INTERNAL_d6b9635c_4_k_cu_4b043fd1_196084cuda3std3__45__cpo3endE:
	.zero		1
	.type		_ZN40_INTERNAL_d6b9635c_4_k_cu_4b043fd1_196084cuda3std3__419piecewise_constructE,@object
	.size		_ZN40_INTERNAL_d6b9635c_4_k_cu_4b043fd1_196084cuda3std3__419piecewise_constructE,(_ZN40_INTERNAL_d6b9635c_4_k_cu_4b043fd1_196084cuda3std3__45__cpo4cendE - _ZN40_INTERNAL_d6b9635c_4_k_cu_4b043fd1_196084cuda3std3__419piecewise_constructE)
_ZN40_INTERNAL_d6b9635c_4_k_cu_4b043fd1_196084cuda3std3__419piecewise_constructE:
	.zero		1
	.type		_ZN40_INTERNAL_d6b9635c_4_k_cu_4b043fd1_196084cuda3std3__45__cpo4cendE,@object
	.size		_ZN40_INTERNAL_d6b9635c_4_k_cu_4b043fd1_196084cuda3std3__45__cpo4cendE,(_ZN40_INTERNAL_d6b9635c_4_k_cu_4b043fd1_196084cuda3std6ranges3__45__cpo4swapE - _ZN40_INTERNAL_d6b9635c_4_k_cu_4b043fd1_196084cuda3std3__45__cpo4cendE)
_ZN40_INTERNAL_d6b9635c_4_k_cu_4b043fd1_196084cuda3std3__45__cpo4cendE:
	.zero		1
	.type		_ZN40_INTERNAL_d6b9635c_4_k_cu_4b043fd1_196084cuda3std6ranges3__45__cpo4swapE,@object
	.size		_ZN40_INTERNAL_d6b9635c_4_k_cu_4b043fd1_196084cuda3std6ranges3__45__cpo4swapE,(.L_10 - _ZN40_INTERNAL_d6b9635c_4_k_cu_4b043fd1_196084cuda3std6ranges3__45__cpo4swapE)
_ZN40_INTERNAL_d6b9635c_4_k_cu_4b043fd1_196084cuda3std6ranges3__45__cpo4swapE:
	.zero		1
.L_10:


//--------------------- .nv.constant0._ZN7cutlass13device_kernelINS_4gemm6kernel13GemmUniversalIN4cute5tupleIJiiiiEEENS1_10collective13CollectiveMmaINS1_35MainloopSm100TmaUmmaWarpSpecializedILi3ELi2ELi4ENS5_IJNS4_1CILi1EEESB_SB_EEEEENS5_IJNSA_ILi64EEENSA_ILi256EEESE_EEENS_6half_tENS5_IJlSB_lEEESH_SI_NS4_8TiledMMAINS4_8MMA_AtomIJNS4_20SM100_MMA_F16BF16_SSISH_SH_fLi64ELi256ELNS4_4UMMA5MajorE0ELSN_0ELNSM_7ScaleInE0ELSO_0EEEEEENS4_6LayoutISC_NS5_IJNSA_ILi0EEESS_SS_EEEEENS5_IJNS4_10UnderscoreESV_SV_EEEEENS4_13SM90_TMA_LOADENS4_14ComposedLayoutINS4_7SwizzleILi3ELi4ELi3EEENS4_18smem_ptr_flag_bitsILi16EEENSR_INS5_IJNSA_ILi8EEESE_EEENS5_IJSE_SB_EEEEEEEvNS4_8identityESY_S18_vS19_EENS_8epilogue10collective18CollectiveEpilogueINS1B_23Sm100TmaWarpSpecializedILi4ELi2ELi32ELb1ELb0EEEJSG_NS5_IJNSR_ISE_SB_EES1G_EEESH_SI_SH_SI_NS1B_6fusion15FusionCallbacksIS1F_NS1I_17LinearCombinationISH_fSH_fLNS_15FloatRoundStyleE2EEESG_S1H_JEEENS4_5SM1004TMEM4LOAD26SM100_TMEM_LOAD_16dp256b8xESY_S18_NS4_17SM75_U32x4_LDSM_NENS4_14SM90_TMA_STOREES18_NS4_17SM90_U32x4_STSM_NENS4_39AutoVectorizingCopyWithAssumedAlignmentILi128EEEEEEvvEEEEvNT_6ParamsE --------------------------
	.section	.nv.constant0._ZN7cutlass13device_kernelINS_4gemm6kernel13GemmUniversalIN4cute5tupleIJiiiiEEENS1_10collective13CollectiveMmaINS1_35MainloopSm100TmaUmmaWarpSpecializedILi3ELi2ELi4ENS5_IJNS4_1CILi1EEESB_SB_EEEEENS5_IJNSA_ILi64EEENSA_ILi256EEESE_EEENS_6half_tENS5_IJlSB_lEEESH_SI_NS4_8TiledMMAINS4_8MMA_AtomIJNS4_20SM100_MMA_F16BF16_SSISH_SH_fLi64ELi256ELNS4_4UMMA5MajorE0ELSN_0ELNSM_7ScaleInE0ELSO_0EEEEEENS4_6LayoutISC_NS5_IJNSA_ILi0EEESS_SS_EEEEENS5_IJNS4_10UnderscoreESV_SV_EEEEENS4_13SM90_TMA_LOADENS4_14ComposedLayoutINS4_7SwizzleILi3ELi4ELi3EEENS4_18smem_ptr_flag_bitsILi16EEENSR_INS5_IJNSA_ILi8EEESE_EEENS5_IJSE_SB_EEEEEEEvNS4_8identityESY_S18_vS19_EENS_8epilogue10collective18CollectiveEpilogueINS1B_23Sm100TmaWarpSpecializedILi4ELi2ELi32ELb1ELb0EEEJSG_NS5_IJNSR_ISE_SB_EES1G_EEESH_SI_SH_SI_NS1B_6fusion15FusionCallbacksIS1F_NS1I_17LinearCombinationISH_fSH_fLNS_15FloatRoundStyleE2EEESG_S1H_JEEENS4_5SM1004TMEM4LOAD26SM100_TMEM_LOAD_16dp256b8xESY_S18_NS4_17SM75_U32x4_LDSM_NENS4_14SM90_TMA_STOREES18_NS4_17SM90_U32x4_STSM_NENS4_39AutoVectorizingCopyWithAssumedAlignmentILi128EEEEEEvvEEEEvNT_6ParamsE,"a",@progbits
	.sectionflags	@""
	.align	4
.nv.constant0._ZN7cutlass13device_kernelINS_4gemm6kernel13GemmUniversalIN4cute5tupleIJiiiiEEENS1_10collective13CollectiveMmaINS1_35MainloopSm100TmaUmmaWarpSpecializedILi3ELi2ELi4ENS5_IJNS4_1CILi1EEESB_SB_EEEEENS5_IJNSA_ILi64EEENSA_ILi256EEESE_EEENS_6half_tENS5_IJlSB_lEEESH_SI_NS4_8TiledMMAINS4_8MMA_AtomIJNS4_20SM100_MMA_F16BF16_SSISH_SH_fLi64ELi256ELNS4_4UMMA5MajorE0ELSN_0ELNSM_7ScaleInE0ELSO_0EEEEEENS4_6LayoutISC_NS5_IJNSA_ILi0EEESS_SS_EEEEENS5_IJNS4_10UnderscoreESV_SV_EEEEENS4_13SM90_TMA_LOADENS4_14ComposedLayoutINS4_7SwizzleILi3ELi4ELi3EEENS4_18smem_ptr_flag_bitsILi16EEENSR_INS5_IJNSA_ILi8EEESE_EEENS5_IJSE_SB_EEEEEEEvNS4_8identityESY_S18_vS19_EENS_8epilogue10collective18CollectiveEpilogueINS1B_23Sm100TmaWarpSpecializedILi4ELi2ELi32ELb1ELb0EEEJSG_NS5_IJNSR_ISE_SB_EES1G_EEESH_SI_SH_SI_NS1B_6fusion15FusionCallbacksIS1F_NS1I_17LinearCombinationISH_fSH_fLNS_15FloatRoundStyleE2EEESG_S1H_JEEENS4_5SM1004TMEM4LOAD26SM100_TMEM_LOAD_16dp256b8xESY_S18_NS4_17SM75_U32x4_LDSM_NENS4_14SM90_TMA_STOREES18_NS4_17SM90_U32x4_STSM_NENS4_39AutoVectorizingCopyWithAssumedAlignmentILi128EEEEEEvvEEEEvNT_6ParamsE:
	.zero		2944


//--------------------- SYMBOLS --------------------------

	.type		.nv.reservedSmem.offset0,@object
	.size		.nv.reservedSmem.offset0,0x4
	.type		.nv.reservedSmem.cap,@object
	.size		.nv.reservedSmem.cap,0x4
	.type		__assertfail,@function
